//
// Generated by NVIDIA NVVM Compiler
//
// Compiler Build ID: CL-36424714
// Cuda compilation tools, release 13.0, V13.0.88
// Based on NVVM 20.0.0
//

.version 9.0
.target sm_100
.address_size 64

	// .globl	_Z10sumVectorsPdS_i

.visible .entry _Z10sumVectorsPdS_i(
	.param .u64 .ptr .align 1 _Z10sumVectorsPdS_i_param_0,
	.param .u64 .ptr .align 1 _Z10sumVectorsPdS_i_param_1,
	.param .u32 _Z10sumVectorsPdS_i_param_2
)
{
	.reg .pred 	%p<2>;
	.reg .b32 	%r<6>;
	.reg .b64 	%rd<8>;
	.reg .b64 	%fd<4>;

	ld.param.u64 	%rd1, [_Z10sumVectorsPdS_i_param_0];
	ld.param.u64 	%rd2, [_Z10sumVectorsPdS_i_param_1];
	ld.param.u32 	%r2, [_Z10sumVectorsPdS_i_param_2];
	mov.u32 	%r3, %ntid.x;
	mov.u32 	%r4, %ctaid.x;
	mov.u32 	%r5, %tid.x;
	mad.lo.s32 	%r1, %r3, %r4, %r5;
	setp.ge.s32 	%p1, %r1, %r2;
	@%p1 bra 	$L__BB0_2;
	cvta.to.global.u64 	%rd3, %rd2;
	cvta.to.global.u64 	%rd4, %rd1;
	mul.wide.s32 	%rd5, %r1, 8;
	add.s64 	%rd6, %rd3, %rd5;
	ld.global.f64 	%fd1, [%rd6];
	add.s64 	%rd7, %rd4, %rd5;
	ld.global.f64 	%fd2, [%rd7];
	add.f64 	%fd3, %fd1, %fd2;
	st.global.f64 	[%rd7], %fd3;
$L__BB0_2:
	ret;

}
	// .globl	_Z26computeOutputLocalGradientPdS_S_i
.visible .entry _Z26computeOutputLocalGradientPdS_S_i(
	.param .u64 .ptr .align 1 _Z26computeOutputLocalGradientPdS_S_i_param_0,
	.param .u64 .ptr .align 1 _Z26computeOutputLocalGradientPdS_S_i_param_1,
	.param .u64 .ptr .align 1 _Z26computeOutputLocalGradientPdS_S_i_param_2,
	.param .u32 _Z26computeOutputLocalGradientPdS_S_i_param_3
)
{
	.reg .pred 	%p<2>;
	.reg .b32 	%r<6>;
	.reg .b64 	%rd<11>;
	.reg .b64 	%fd<8>;

	ld.param.u64 	%rd1, [_Z26computeOutputLocalGradientPdS_S_i_param_0];
	ld.param.u64 	%rd2, [_Z26computeOutputLocalGradientPdS_S_i_param_1];
	ld.param.u64 	%rd3, [_Z26computeOutputLocalGradientPdS_S_i_param_2];
	ld.param.u32 	%r2, [_Z26computeOutputLocalGradientPdS_S_i_param_3];
	mov.u32 	%r3, %ntid.x;
	mov.u32 	%r4, %ctaid.x;
	mov.u32 	%r5, %tid.x;
	mad.lo.s32 	%r1, %r3, %r4, %r5;
	setp.ge.s32 	%p1, %r1, %r2;
	@%p1 bra 	$L__BB1_2;
	cvta.to.global.u64 	%rd4, %rd1;
	cvta.to.global.u64 	%rd5, %rd2;
	cvta.to.global.u64 	%rd6, %rd3;
	mul.wide.s32 	%rd7, %r1, 8;
	add.s64 	%rd8, %rd4, %rd7;
	ld.global.f64 	%fd1, [%rd8];
	mov.f64 	%fd2, 0d3FF0000000000000;
	sub.f64 	%fd3, %fd2, %fd1;
	mul.f64 	%fd4, %fd1, %fd3;
	add.s64 	%rd9, %rd5, %rd7;
	ld.global.f64 	%fd5, [%rd9];
	sub.f64 	%fd6, %fd1, %fd5;
	mul.f64 	%fd7, %fd6, %fd4;
	add.s64 	%rd10, %rd6, %rd7;
	st.global.f64 	[%rd10], %fd7;
$L__BB1_2:
	ret;

}
	// .globl	_Z22computeTotalDerivativediPdS_S_i
.visible .entry _Z22computeTotalDerivativediPdS_S_i(
	.param .f64 _Z22computeTotalDerivativediPdS_S_i_param_0,
	.param .u32 _Z22computeTotalDerivativediPdS_S_i_param_1,
	.param .u64 .ptr .align 1 _Z22computeTotalDerivativediPdS_S_i_param_2,
	.param .u64 .ptr .align 1 _Z22computeTotalDerivativediPdS_S_i_param_3,
	.param .u64 .ptr .align 1 _Z22computeTotalDerivativediPdS_S_i_param_4,
	.param .u32 _Z22computeTotalDerivativediPdS_S_i_param_5
)
{
	.reg .pred 	%p<2>;
	.reg .b32 	%r<10>;
	.reg .b64 	%rd<13>;
	.reg .b64 	%fd<7>;

	ld.param.f64 	%fd1, [_Z22computeTotalDerivativediPdS_S_i_param_0];
	ld.param.u32 	%r2, [_Z22computeTotalDerivativediPdS_S_i_param_1];
	ld.param.u64 	%rd1, [_Z22computeTotalDerivativediPdS_S_i_param_2];
	ld.param.u64 	%rd2, [_Z22computeTotalDerivativediPdS_S_i_param_3];
	ld.param.u64 	%rd3, [_Z22computeTotalDerivativediPdS_S_i_param_4];
	ld.param.u32 	%r3, [_Z22computeTotalDerivativediPdS_S_i_param_5];
	mov.u32 	%r4, %ntid.x;
	mov.u32 	%r5, %ctaid.x;
	mov.u32 	%r6, %tid.x;
	mad.lo.s32 	%r1, %r4, %r5, %r6;
	setp.ge.s32 	%p1, %r1, %r3;
	@%p1 bra 	$L__BB2_2;
	cvta.to.global.u64 	%rd4, %rd2;
	cvta.to.global.u64 	%rd5, %rd1;
	cvta.to.global.u64 	%rd6, %rd3;
	div.s32 	%r7, %r1, %r2;
	mul.lo.s32 	%r8, %r7, %r2;
	sub.s32 	%r9, %r1, %r8;
	neg.f64 	%fd2, %fd1;
	mul.wide.s32 	%rd7, %r9, 8;
	add.s64 	%rd8, %rd4, %rd7;
	ld.global.f64 	%fd3, [%rd8];
	mul.f64 	%fd4, %fd3, %fd2;
	mul.wide.s32 	%rd9, %r7, 8;
	add.s64 	%rd10, %rd5, %rd9;
	ld.global.f64 	%fd5, [%rd10];
	mul.f64 	%fd6, %fd4, %fd5;
	mul.wide.s32 	%rd11, %r1, 8;
	add.s64 	%rd12, %rd6, %rd11;
	st.global.f64 	[%rd12], %fd6;
$L__BB2_2:
	ret;

}
	// .globl	_Z21computeBiasDerivativedPdS_
.visible .entry _Z21computeBiasDerivativedPdS_(
	.param .f64 _Z21computeBiasDerivativedPdS__param_0,
	.param .u64 .ptr .align 1 _Z21computeBiasDerivativedPdS__param_1,
	.param .u64 .ptr .align 1 _Z21computeBiasDerivativedPdS__param_2
)
{
	.reg .b32 	%r<2>;
	.reg .b64 	%rd<8>;
	.reg .b64 	%fd<5>;

	ld.param.f64 	%fd1, [_Z21computeBiasDerivativedPdS__param_0];
	ld.param.u64 	%rd1, [_Z21computeBiasDerivativedPdS__param_1];
	ld.param.u64 	%rd2, [_Z21computeBiasDerivativedPdS__param_2];
	cvta.to.global.u64 	%rd3, %rd2;
	cvta.to.global.u64 	%rd4, %rd1;
	mov.u32 	%r1, %tid.x;
	neg.f64 	%fd2, %fd1;
	mul.wide.u32 	%rd5, %r1, 8;
	add.s64 	%rd6, %rd4, %rd5;
	ld.global.f64 	%fd3, [%rd6];
	mul.f64 	%fd4, %fd3, %fd2;
	add.s64 	%rd7, %rd3, %rd5;
	st.global.f64 	[%rd7], %fd4;
	ret;

}
	// .globl	_Z26computeHiddenLocalGradientiPdS_S_S_
.visible .entry _Z26computeHiddenLocalGradientiPdS_S_S_(
	.param .u32 _Z26computeHiddenLocalGradientiPdS_S_S__param_0,
	.param .u64 .ptr .align 1 _Z26computeHiddenLocalGradientiPdS_S_S__param_1,
	.param .u64 .ptr .align 1 _Z26computeHiddenLocalGradientiPdS_S_S__param_2,
	.param .u64 .ptr .align 1 _Z26computeHiddenLocalGradientiPdS_S_S__param_3,
	.param .u64 .ptr .align 1 _Z26computeHiddenLocalGradientiPdS_S_S__param_4
)
{
	.reg .pred 	%p<10>;
	.reg .b32 	%r<28>;
	.reg .b64 	%rd<51>;
	.reg .b64 	%fd<117>;

	ld.param.u32 	%r18, [_Z26computeHiddenLocalGradientiPdS_S_S__param_0];
	ld.param.u64 	%rd16, [_Z26computeHiddenLocalGradientiPdS_S_S__param_1];
	ld.param.u64 	%rd17, [_Z26computeHiddenLocalGradientiPdS_S_S__param_2];
	ld.param.u64 	%rd15, [_Z26computeHiddenLocalGradientiPdS_S_S__param_3];
	ld.param.u64 	%rd18, [_Z26computeHiddenLocalGradientiPdS_S_S__param_4];
	cvta.to.global.u64 	%rd1, %rd17;
	cvta.to.global.u64 	%rd2, %rd18;
	cvta.to.global.u64 	%rd19, %rd16;
	mov.u32 	%r1, %tid.x;
	mul.wide.u32 	%rd20, %r1, 8;
	add.s64 	%rd21, %rd19, %rd20;
	ld.global.f64 	%fd1, [%rd21];
	setp.lt.s32 	%p1, %r18, 1;
	mov.f64 	%fd116, 0d0000000000000000;
	@%p1 bra 	$L__BB4_13;
	mul.lo.s32 	%r2, %r18, %r1;
	and.b32  	%r3, %r18, 15;
	setp.lt.u32 	%p2, %r18, 16;
	mov.f64 	%fd116, 0d0000000000000000;
	mov.b32 	%r25, 0;
	@%p2 bra 	$L__BB4_4;
	and.b32  	%r25, %r18, 2147483632;
	neg.s32 	%r23, %r25;
	add.s64 	%rd48, %rd2, 64;
	mul.wide.u32 	%rd22, %r2, 8;
	add.s64 	%rd23, %rd22, %rd1;
	add.s64 	%rd47, %rd23, 64;
	mov.f64 	%fd116, 0d0000000000000000;
$L__BB4_3:
	.pragma "nounroll";
	ld.global.f64 	%fd19, [%rd48+-64];
	ld.global.f64 	%fd20, [%rd47+-64];
	fma.rn.f64 	%fd21, %fd19, %fd20, %fd116;
	ld.global.f64 	%fd22, [%rd48+-56];
	ld.global.f64 	%fd23, [%rd47+-56];
	fma.rn.f64 	%fd24, %fd22, %fd23, %fd21;
	ld.global.f64 	%fd25, [%rd48+-48];
	ld.global.f64 	%fd26, [%rd47+-48];
	fma.rn.f64 	%fd27, %fd25, %fd26, %fd24;
	ld.global.f64 	%fd28, [%rd48+-40];
	ld.global.f64 	%fd29, [%rd47+-40];
	fma.rn.f64 	%fd30, %fd28, %fd29, %fd27;
	ld.global.f64 	%fd31, [%rd48+-32];
	ld.global.f64 	%fd32, [%rd47+-32];
	fma.rn.f64 	%fd33, %fd31, %fd32, %fd30;
	ld.global.f64 	%fd34, [%rd48+-24];
	ld.global.f64 	%fd35, [%rd47+-24];
	fma.rn.f64 	%fd36, %fd34, %fd35, %fd33;
	ld.global.f64 	%fd37, [%rd48+-16];
	ld.global.f64 	%fd38, [%rd47+-16];
	fma.rn.f64 	%fd39, %fd37, %fd38, %fd36;
	ld.global.f64 	%fd40, [%rd48+-8];
	ld.global.f64 	%fd41, [%rd47+-8];
	fma.rn.f64 	%fd42, %fd40, %fd41, %fd39;
	ld.global.f64 	%fd43, [%rd48];
	ld.global.f64 	%fd44, [%rd47];
	fma.rn.f64 	%fd45, %fd43, %fd44, %fd42;
	ld.global.f64 	%fd46, [%rd48+8];
	ld.global.f64 	%fd47, [%rd47+8];
	fma.rn.f64 	%fd48, %fd46, %fd47, %fd45;
	ld.global.f64 	%fd49, [%rd48+16];
	ld.global.f64 	%fd50, [%rd47+16];
	fma.rn.f64 	%fd51, %fd49, %fd50, %fd48;
	ld.global.f64 	%fd52, [%rd48+24];
	ld.global.f64 	%fd53, [%rd47+24];
	fma.rn.f64 	%fd54, %fd52, %fd53, %fd51;
	ld.global.f64 	%fd55, [%rd48+32];
	ld.global.f64 	%fd56, [%rd47+32];
	fma.rn.f64 	%fd57, %fd55, %fd56, %fd54;
	ld.global.f64 	%fd58, [%rd48+40];
	ld.global.f64 	%fd59, [%rd47+40];
	fma.rn.f64 	%fd60, %fd58, %fd59, %fd57;
	ld.global.f64 	%fd61, [%rd48+48];
	ld.global.f64 	%fd62, [%rd47+48];
	fma.rn.f64 	%fd63, %fd61, %fd62, %fd60;
	ld.global.f64 	%fd64, [%rd48+56];
	ld.global.f64 	%fd65, [%rd47+56];
	fma.rn.f64 	%fd116, %fd64, %fd65, %fd63;
	add.s32 	%r23, %r23, 16;
	add.s64 	%rd48, %rd48, 128;
	add.s64 	%rd47, %rd47, 128;
	setp.ne.s32 	%p3, %r23, 0;
	@%p3 bra 	$L__BB4_3;
$L__BB4_4:
	setp.eq.s32 	%p4, %r3, 0;
	@%p4 bra 	$L__BB4_13;
	and.b32  	%r9, %r18, 7;
	setp.lt.u32 	%p5, %r3, 8;
	@%p5 bra 	$L__BB4_7;
	cvt.u64.u32 	%rd24, %r25;
	mul.wide.u32 	%rd25, %r25, 8;
	add.s64 	%rd26, %rd2, %rd25;
	ld.global.f64 	%fd67, [%rd26];
	add.s32 	%r20, %r25, %r2;
	mul.wide.u32 	%rd27, %r20, 8;
	add.s64 	%rd28, %rd1, %rd27;
	ld.global.f64 	%fd68, [%rd28];
	fma.rn.f64 	%fd69, %fd67, %fd68, %fd116;
	ld.global.f64 	%fd70, [%rd26+8];
	cvt.u64.u32 	%rd29, %r2;
	add.s64 	%rd30, %rd24, %rd29;
	shl.b64 	%rd31, %rd30, 3;
	add.s64 	%rd32, %rd1, %rd31;
	ld.global.f64 	%fd71, [%rd32+8];
	fma.rn.f64 	%fd72, %fd70, %fd71, %fd69;
	ld.global.f64 	%fd73, [%rd26+16];
	ld.global.f64 	%fd74, [%rd32+16];
	fma.rn.f64 	%fd75, %fd73, %fd74, %fd72;
	ld.global.f64 	%fd76, [%rd26+24];
	ld.global.f64 	%fd77, [%rd32+24];
	fma.rn.f64 	%fd78, %fd76, %fd77, %fd75;
	ld.global.f64 	%fd79, [%rd26+32];
	ld.global.f64 	%fd80, [%rd32+32];
	fma.rn.f64 	%fd81, %fd79, %fd80, %fd78;
	ld.global.f64 	%fd82, [%rd26+40];
	ld.global.f64 	%fd83, [%rd32+40];
	fma.rn.f64 	%fd84, %fd82, %fd83, %fd81;
	ld.global.f64 	%fd85, [%rd26+48];
	ld.global.f64 	%fd86, [%rd32+48];
	fma.rn.f64 	%fd87, %fd85, %fd86, %fd84;
	ld.global.f64 	%fd88, [%rd26+56];
	ld.global.f64 	%fd89, [%rd32+56];
	fma.rn.f64 	%fd116, %fd88, %fd89, %fd87;
	add.s32 	%r25, %r25, 8;
$L__BB4_7:
	setp.eq.s32 	%p6, %r9, 0;
	@%p6 bra 	$L__BB4_13;
	and.b32  	%r12, %r18, 3;
	setp.lt.u32 	%p7, %r9, 4;
	@%p7 bra 	$L__BB4_10;
	cvt.u64.u32 	%rd33, %r25;
	mul.wide.u32 	%rd34, %r25, 8;
	add.s64 	%rd35, %rd2, %rd34;
	ld.global.f64 	%fd91, [%rd35];
	add.s32 	%r21, %r25, %r2;
	mul.wide.u32 	%rd36, %r21, 8;
	add.s64 	%rd37, %rd1, %rd36;
	ld.global.f64 	%fd92, [%rd37];
	fma.rn.f64 	%fd93, %fd91, %fd92, %fd116;
	ld.global.f64 	%fd94, [%rd35+8];
	cvt.u64.u32 	%rd38, %r2;
	add.s64 	%rd39, %rd33, %rd38;
	shl.b64 	%rd40, %rd39, 3;
	add.s64 	%rd41, %rd1, %rd40;
	ld.global.f64 	%fd95, [%rd41+8];
	fma.rn.f64 	%fd96, %fd94, %fd95, %fd93;
	ld.global.f64 	%fd97, [%rd35+16];
	ld.global.f64 	%fd98, [%rd41+16];
	fma.rn.f64 	%fd99, %fd97, %fd98, %fd96;
	ld.global.f64 	%fd100, [%rd35+24];
	ld.global.f64 	%fd101, [%rd41+24];
	fma.rn.f64 	%fd116, %fd100, %fd101, %fd99;
	add.s32 	%r25, %r25, 4;
$L__BB4_10:
	setp.eq.s32 	%p8, %r12, 0;
	@%p8 bra 	$L__BB4_13;
	add.s32 	%r22, %r25, %r2;
	mul.wide.u32 	%rd42, %r22, 8;
	add.s64 	%rd50, %rd1, %rd42;
	mul.wide.u32 	%rd43, %r25, 8;
	add.s64 	%rd49, %rd2, %rd43;
	neg.s32 	%r27, %r12;
$L__BB4_12:
	.pragma "nounroll";
	ld.global.f64 	%fd102, [%rd49];
	ld.global.f64 	%fd103, [%rd50];
	fma.rn.f64 	%fd116, %fd102, %fd103, %fd116;
	add.s64 	%rd50, %rd50, 8;
	add.s64 	%rd49, %rd49, 8;
	add.s32 	%r27, %r27, 1;
	setp.ne.s32 	%p9, %r27, 0;
	@%p9 bra 	$L__BB4_12;
$L__BB4_13:
	cvta.to.global.u64 	%rd44, %rd15;
	mov.f64 	%fd104, 0d3FF0000000000000;
	sub.f64 	%fd105, %fd104, %fd1;
	mul.f64 	%fd106, %fd1, %fd105;
	mul.f64 	%fd107, %fd106, %fd116;
	add.s64 	%rd46, %rd44, %rd20;
	st.global.f64 	[%rd46], %fd107;
	ret;

}
	// .globl	_Z10clearLayerPd
.visible .entry _Z10clearLayerPd(
	.param .u64 .ptr .align 1 _Z10clearLayerPd_param_0
)
{
	.reg .b32 	%r<2>;
	.reg .b64 	%rd<6>;

	ld.param.u64 	%rd1, [_Z10clearLayerPd_param_0];
	cvta.to.global.u64 	%rd2, %rd1;
	mov.u32 	%r1, %tid.x;
	mul.wide.u32 	%rd3, %r1, 8;
	add.s64 	%rd4, %rd2, %rd3;
	mov.b64 	%rd5, 0;
	st.global.u64 	[%rd4], %rd5;
	ret;

}
	// .globl	_Z9sumArraysPdS_
.visible .entry _Z9sumArraysPdS_(
	.param .u64 .ptr .align 1 _Z9sumArraysPdS__param_0,
	.param .u64 .ptr .align 1 _Z9sumArraysPdS__param_1
)
{
	.reg .b32 	%r<2>;
	.reg .b64 	%rd<8>;
	.reg .b64 	%fd<4>;

	ld.param.u64 	%rd1, [_Z9sumArraysPdS__param_0];
	ld.param.u64 	%rd2, [_Z9sumArraysPdS__param_1];
	cvta.to.global.u64 	%rd3, %rd1;
	cvta.to.global.u64 	%rd4, %rd2;
	mov.u32 	%r1, %tid.x;
	mul.wide.u32 	%rd5, %r1, 8;
	add.s64 	%rd6, %rd4, %rd5;
	ld.global.f64 	%fd1, [%rd6];
	add.s64 	%rd7, %rd3, %rd5;
	ld.global.f64 	%fd2, [%rd7];
	add.f64 	%fd3, %fd1, %fd2;
	st.global.f64 	[%rd7], %fd3;
	ret;

}
	// .globl	_Z14computeSigmoidPd
.visible .entry _Z14computeSigmoidPd(
	.param .u64 .ptr .align 1 _Z14computeSigmoidPd_param_0
)
{
	.reg .pred 	%p<4>;
	.reg .b32 	%r<17>;
	.reg .b32 	%f<3>;
	.reg .b64 	%rd<5>;
	.reg .b64 	%fd<30>;

	ld.param.u64 	%rd2, [_Z14computeSigmoidPd_param_0];
	cvta.to.global.u64 	%rd3, %rd2;
	mov.u32 	%r4, %tid.x;
	mul.wide.u32 	%rd4, %r4, 8;
	add.s64 	%rd1, %rd3, %rd4;
	ld.global.f64 	%fd1, [%rd1];
	neg.f64 	%fd6, %fd1;
	fma.rn.f64 	%fd7, %fd1, 0dBFF71547652B82FE, 0d4338000000000000;
	{
	.reg .b32 %temp; 
	mov.b64 	{%r1, %temp}, %fd7;
	}
	mov.f64 	%fd8, 0dC338000000000000;
	add.rn.f64 	%fd9, %fd7, %fd8;
	fma.rn.f64 	%fd10, %fd9, 0dBFE62E42FEFA39EF, %fd6;
	fma.rn.f64 	%fd11, %fd9, 0dBC7ABC9E3B39803F, %fd10;
	fma.rn.f64 	%fd12, %fd11, 0d3E5ADE1569CE2BDF, 0d3E928AF3FCA213EA;
	fma.rn.f64 	%fd13, %fd12, %fd11, 0d3EC71DEE62401315;
	fma.rn.f64 	%fd14, %fd13, %fd11, 0d3EFA01997C89EB71;
	fma.rn.f64 	%fd15, %fd14, %fd11, 0d3F2A01A014761F65;
	fma.rn.f64 	%fd16, %fd15, %fd11, 0d3F56C16C1852B7AF;
	fma.rn.f64 	%fd17, %fd16, %fd11, 0d3F81111111122322;
	fma.rn.f64 	%fd18, %fd17, %fd11, 0d3FA55555555502A1;
	fma.rn.f64 	%fd19, %fd18, %fd11, 0d3FC5555555555511;
	fma.rn.f64 	%fd20, %fd19, %fd11, 0d3FE000000000000B;
	fma.rn.f64 	%fd21, %fd20, %fd11, 0d3FF0000000000000;
	fma.rn.f64 	%fd22, %fd21, %fd11, 0d3FF0000000000000;
	{
	.reg .b32 %temp; 
	mov.b64 	{%r2, %temp}, %fd22;
	}
	{
	.reg .b32 %temp; 
	mov.b64 	{%temp, %r3}, %fd22;
	}
	shl.b32 	%r5, %r1, 20;
	add.s32 	%r6, %r5, %r3;
	mov.b64 	%fd29, {%r2, %r6};
	{
	.reg .b32 %temp; 
	mov.b64 	{%temp, %r7}, %fd6;
	}
	mov.b32 	%f2, %r7;
	abs.f32 	%f1, %f2;
	setp.lt.f32 	%p1, %f1, 0f4086232B;
	@%p1 bra 	$L__BB7_3;
	setp.gt.f64 	%p2, %fd1, 0d0000000000000000;
	mov.f64 	%fd23, 0d7FF0000000000000;
	sub.f64 	%fd24, %fd23, %fd1;
	selp.f64 	%fd29, 0d0000000000000000, %fd24, %p2;
	setp.geu.f32 	%p3, %f1, 0f40874800;
	@%p3 bra 	$L__BB7_3;
	shr.u32 	%r8, %r1, 31;
	add.s32 	%r9, %r1, %r8;
	shr.s32 	%r10, %r9, 1;
	shl.b32 	%r11, %r10, 20;
	add.s32 	%r12, %r3, %r11;
	mov.b64 	%fd25, {%r2, %r12};
	sub.s32 	%r13, %r1, %r10;
	shl.b32 	%r14, %r13, 20;
	add.s32 	%r15, %r14, 1072693248;
	mov.b32 	%r16, 0;
	mov.b64 	%fd26, {%r16, %r15};
	mul.f64 	%fd29, %fd26, %fd25;
$L__BB7_3:
	add.f64 	%fd27, %fd29, 0d3FF0000000000000;
	rcp.rn.f64 	%fd28, %fd27;
	st.global.f64 	[%rd1], %fd28;
	ret;

}


// ===== COMPILED SASS (sm_100) =====

	.target	sm_100

	.elftype	@"ET_EXEC"


//--------------------- .note.nv.tkinfo           --------------------------
	.section	.note.nv.tkinfo,"",@"SHT_NOTE"
	.sectionflags	@"SHF_NOTE_NV_TKINFO"
	.tkinfo
        /*0018*/ 	.word	0x00000002
        /*0030*/ 	.string	""
        /*0030*/ 	.string	"ptxas"
        /*0030*/ 	.string	"Cuda compilation tools, release 13.0, V13.0.88"
        /*0030*/ 	.string	"Build cuda_13.0.r13.0/compiler.36424714_0"
        /*0030*/ 	.string	"-arch sm_100 -m 64 "



//--------------------- .note.nv.cuinfo           --------------------------
	.section	.note.nv.cuinfo,"",@"SHT_NOTE"
	.sectionflags	@"SHF_NOTE_NV_CUINFO"
        /*0018*/ 	.short	0x0002
        /*001a*/ 	.short	0x0064
        /*001c*/ 	.short	0x0082
	.zero		2


//--------------------- .nv.info                  --------------------------
	.section	.nv.info,"",@"SHT_CUDA_INFO"
	.align	4


	//----- nvinfo : EIATTR_REGCOUNT
	.align		4
        /*0000*/ 	.byte	0x04, 0x2f
        /*0002*/ 	.short	(.L_1 - .L_0)
	.align		4
.L_0:
        /*0004*/ 	.word	index@(_Z10sumVectorsPdS_i)
        /*0008*/ 	.word	0x0000000a


	//----- nvinfo : EIATTR_FRAME_SIZE
	.align		4
.L_1:
        /*000c*/ 	.byte	0x04, 0x11
        /*000e*/ 	.short	(.L_3 - .L_2)
	.align		4
.L_2:
        /*0010*/ 	.word	index@(_Z10sumVectorsPdS_i)
        /*0014*/ 	.word	0x00000000


	//----- nvinfo : EIATTR_REGCOUNT
	.align		4
.L_3:
        /*0018*/ 	.byte	0x04, 0x2f
        /*001a*/ 	.short	(.L_5 - .L_4)
	.align		4
.L_4:
        /*001c*/ 	.word	index@(_Z26computeOutputLocalGradientPdS_S_i)
        /*0020*/ 	.word	0x00000010


	//----- nvinfo : EIATTR_FRAME_SIZE
	.align		4
.L_5:
        /*0024*/ 	.byte	0x04, 0x11
        /*0026*/ 	.short	(.L_7 - .L_6)
	.align		4
.L_6:
        /*0028*/ 	.word	index@(_Z26computeOutputLocalGradientPdS_S_i)
        /*002c*/ 	.word	0x00000000


	//----- nvinfo : EIATTR_REGCOUNT
	.align		4
.L_7:
        /*0030*/ 	.byte	0x04, 0x2f
        /*0032*/ 	.short	(.L_9 - .L_8)
	.align		4
.L_8:
        /*0034*/ 	.word	index@(_Z22computeTotalDerivativediPdS_S_i)
        /*0038*/ 	.word	0x0000000c


	//----- nvinfo : EIATTR_FRAME_SIZE
	.align		4
.L_9:
        /*003c*/ 	.byte	0x04, 0x11
        /*003e*/ 	.short	(.L_11 - .L_10)
	.align		4
.L_10:
        /*0040*/ 	.word	index@(_Z22computeTotalDerivativediPdS_S_i)
        /*0044*/ 	.word	0x00000000


	//----- nvinfo : EIATTR_REGCOUNT
	.align		4
.L_11:
        /*0048*/ 	.byte	0x04, 0x2f
        /*004a*/ 	.short	(.L_13 - .L_12)
	.align		4
.L_12:
        /*004c*/ 	.word	index@(_Z21computeBiasDerivativedPdS_)
        /*0050*/ 	.word	0x0000000c


	//----- nvinfo : EIATTR_FRAME_SIZE
	.align		4
.L_13:
        /*0054*/ 	.byte	0x04, 0x11
        /*0056*/ 	.short	(.L_15 - .L_14)
	.align		4
.L_14:
        /*0058*/ 	.word	index@(_Z21computeBiasDerivativedPdS_)
        /*005c*/ 	.word	0x00000000


	//----- nvinfo : EIATTR_REGCOUNT
	.align		4
.L_15:
        /*0060*/ 	.byte	0x04, 0x2f
        /*0062*/ 	.short	(.L_17 - .L_16)
	.align		4
.L_16:
        /*0064*/ 	.word	index@(_Z26computeHiddenLocalGradientiPdS_S_S_)
        /*0068*/ 	.word	0x0000001e


	//----- nvinfo : EIATTR_FRAME_SIZE
	.align		4
.L_17:
        /*006c*/ 	.byte	0x04, 0x11
        /*006e*/ 	.short	(.L_19 - .L_18)
	.align		4
.L_18:
        /*0070*/ 	.word	index@(_Z26computeHiddenLocalGradientiPdS_S_S_)
        /*0074*/ 	.word	0x00000000


	//----- nvinfo : EIATTR_REGCOUNT
	.align		4
.L_19:
        /*0078*/ 	.byte	0x04, 0x2f
        /*007a*/ 	.short	(.L_21 - .L_20)
	.align		4
.L_20:
        /*007c*/ 	.word	index@(_Z10clearLayerPd)
        /*0080*/ 	.word	0x00000008


	//----- nvinfo : EIATTR_FRAME_SIZE
	.align		4
.L_21:
        /*0084*/ 	.byte	0x04, 0x11
        /*0086*/ 	.short	(.L_23 - .L_22)
	.align		4
.L_22:
        /*0088*/ 	.word	index@(_Z10clearLayerPd)
        /*008c*/ 	.word	0x00000000


	//----- nvinfo : EIATTR_REGCOUNT
	.align		4
.L_23:
        /*0090*/ 	.byte	0x04, 0x2f
        /*0092*/ 	.short	(.L_25 - .L_24)
	.align		4
.L_24:
        /*0094*/ 	.word	index@(_Z9sumArraysPdS_)
        /*0098*/ 	.word	0x0000000a


	//----- nvinfo : EIATTR_FRAME_SIZE
	.align		4
.L_25:
        /*009c*/ 	.byte	0x04, 0x11
        /*009e*/ 	.short	(.L_27 - .L_26)
	.align		4
.L_26:
        /*00a0*/ 	.word	index@(_Z9sumArraysPdS_)
        /*00a4*/ 	.word	0x00000000


	//----- nvinfo : EIATTR_REGCOUNT
	.align		4
.L_27:
        /*00a8*/ 	.byte	0x04, 0x2f
        /*00aa*/ 	.short	(.L_29 - .L_28)
	.align		4
.L_28:
        /*00ac*/ 	.word	index@(_Z14computeSigmoidPd)
        /*00b0*/ 	.word	0x00000010


	//----- nvinfo : EIATTR_FRAME_SIZE
	.align		4
.L_29:
        /*00b4*/ 	.byte	0x04, 0x11
        /*00b6*/ 	.short	(.L_31 - .L_30)
	.align		4
.L_30:
        /*00b8*/ 	.word	index@($__internal_0_$__cuda_sm20_dblrcp_rn_slowpath_v3)
        /*00bc*/ 	.word	0x00000000


	//----- nvinfo : EIATTR_FRAME_SIZE
	.align		4
.L_31:
        /*00c0*/ 	.byte	0x04, 0x11
        /*00c2*/ 	.short	(.L_33 - .L_32)
	.align		4
.L_32:
        /*00c4*/ 	.word	index@(_Z14computeSigmoidPd)
        /*00c8*/ 	.word	0x00000000


	//----- nvinfo : EIATTR_MIN_STACK_SIZE
	.align		4
.L_33:
        /*00cc*/ 	.byte	0x04, 0x12
        /*00ce*/ 	.short	(.L_35 - .L_34)
	.align		4
.L_34:
        /*00d0*/ 	.word	index@(_Z14computeSigmoidPd)
        /*00d4*/ 	.word	0x00000000


	//----- nvinfo : EIATTR_MIN_STACK_SIZE
	.align		4
.L_35:
        /*00d8*/ 	.byte	0x04, 0x12
        /*00da*/ 	.short	(.L_37 - .L_36)
	.align		4
.L_36:
        /*00dc*/ 	.word	index@(_Z9sumArraysPdS_)
        /*00e0*/ 	.word	0x00000000


	//----- nvinfo : EIATTR_MIN_STACK_SIZE
	.align		4
.L_37:
        /*00e4*/ 	.byte	0x04, 0x12
        /*00e6*/ 	.short	(.L_39 - .L_38)
	.align		4
.L_38:
        /*00e8*/ 	.word	index@(_Z10clearLayerPd)
        /*00ec*/ 	.word	0x00000000


	//----- nvinfo : EIATTR_MIN_STACK_SIZE
	.align		4
.L_39:
        /*00f0*/ 	.byte	0x04, 0x12
        /*00f2*/ 	.short	(.L_41 - .L_40)
	.align		4
.L_40:
        /*00f4*/ 	.word	index@(_Z26computeHiddenLocalGradientiPdS_S_S_)
        /*00f8*/ 	.word	0x00000000


	//----- nvinfo : EIATTR_MIN_STACK_SIZE
	.align		4
.L_41:
        /*00fc*/ 	.byte	0x04, 0x12
        /*00fe*/ 	.short	(.L_43 - .L_42)
	.align		4
.L_42:
        /*0100*/ 	.word	index@(_Z21computeBiasDerivativedPdS_)
        /*0104*/ 	.word	0x00000000


	//----- nvinfo : EIATTR_MIN_STACK_SIZE
	.align		4
.L_43:
        /*0108*/ 	.byte	0x04, 0x12
        /*010a*/ 	.short	(.L_45 - .L_44)
	.align		4
.L_44:
        /*010c*/ 	.word	index@(_Z22computeTotalDerivativediPdS_S_i)
        /*0110*/ 	.word	0x00000000


	//----- nvinfo : EIATTR_MIN_STACK_SIZE
	.align		4
.L_45:
        /*0114*/ 	.byte	0x04, 0x12
        /*0116*/ 	.short	(.L_47 - .L_46)
	.align		4
.L_46:
        /*0118*/ 	.word	index@(_Z26computeOutputLocalGradientPdS_S_i)
        /*011c*/ 	.word	0x00000000


	//----- nvinfo : EIATTR_MIN_STACK_SIZE
	.align		4
.L_47:
        /*0120*/ 	.byte	0x04, 0x12
        /*0122*/ 	.short	(.L_49 - .L_48)
	.align		4
.L_48:
        /*0124*/ 	.word	index@(_Z10sumVectorsPdS_i)
        /*0128*/ 	.word	0x00000000
.L_49:


//--------------------- .nv.compat                --------------------------
	.section	.nv.compat,"",@"SHT_CUDA_COMPAT_INFO"
	.align	4
        /*0000*/ 	.byte	0x02, 0x09, 0x00, 0x00, 0x02, 0x02, 0x01, 0x00, 0x02, 0x05, 0x05, 0x00, 0x03, 0x07, 0x01, 0x01
        /*0010*/ 	.byte	0x02, 0x03, 0x00, 0x00, 0x02, 0x06, 0x01, 0x00, 0x04, 0x0b, 0x08, 0x00, 0x01, 0x00, 0x00, 0x00
        /*0020*/ 	.byte	0x00, 0x00, 0x00, 0x00


//--------------------- .nv.info._Z14computeSigmoidPd --------------------------
	.section	.nv.info._Z14computeSigmoidPd,"",@"SHT_CUDA_INFO"
	.sectionflags	@""
	.align	4


	//----- nvinfo : EIATTR_CUDA_API_VERSION
	.align		4
        /*0000*/ 	.byte	0x04, 0x37
        /*0002*/ 	.short	(.L_51 - .L_50)
.L_50:
        /*0004*/ 	.word	0x00000082


	//----- nvinfo : EIATTR_KPARAM_INFO
	.align		4
.L_51:
        /*0008*/ 	.byte	0x04, 0x17
        /*000a*/ 	.short	(.L_53 - .L_52)
.L_52:
        /*000c*/ 	.word	0x00000000
        /*0010*/ 	.short	0x0000
        /*0012*/ 	.short	0x0000
        /*0014*/ 	.byte	0x00, 0xf5, 0x21, 0x00


	//----- nvinfo : EIATTR_SPARSE_MMA_MASK
	.align		4
.L_53:
        /*0018*/ 	.byte	0x03, 0x50
        /*001a*/ 	.short	0x0000


	//----- nvinfo : EIATTR_MAXREG_COUNT
	.align		4
        /*001c*/ 	.byte	0x03, 0x1b
        /*001e*/ 	.short	0x00ff


	//----- nvinfo : EIATTR_MERCURY_ISA_VERSION
	.align		4
        /*0020*/ 	.byte	0x03, 0x5f
        /*0022*/ 	.short	0x0101


	//----- nvinfo : EIATTR_VRC_CTA_INIT_COUNT
	.align		4
        /*0024*/ 	.byte	0x02, 0x4a
	.zero		1
	.zero		1


	//----- nvinfo : EIATTR_EXIT_INSTR_OFFSETS
	.align		4
        /*0028*/ 	.byte	0x04, 0x1c
        /*002a*/ 	.short	(.L_55 - .L_54)


	//   ....[0]....
.L_54:
        /*002c*/ 	.word	0x00000530


	//----- nvinfo : EIATTR_CRS_STACK_SIZE
	.align		4
.L_55:
        /*0030*/ 	.byte	0x04, 0x1e
        /*0032*/ 	.short	(.L_57 - .L_56)
.L_56:
        /*0034*/ 	.word	0x00000000


	//----- nvinfo : EIATTR_CBANK_PARAM_SIZE
	.align		4
.L_57:
        /*0038*/ 	.byte	0x03, 0x19
        /*003a*/ 	.short	0x0008


	//----- nvinfo : EIATTR_PARAM_CBANK
	.align		4
        /*003c*/ 	.byte	0x04, 0x0a
        /*003e*/ 	.short	(.L_59 - .L_58)
	.align		4
.L_58:
        /*0040*/ 	.word	index@(.nv.constant0._Z14computeSigmoidPd)
        /*0044*/ 	.short	0x0380
        /*0046*/ 	.short	0x0008


	//----- nvinfo : EIATTR_SW_WAR
	.align		4
.L_59:
        /*0048*/ 	.byte	0x04, 0x36
        /*004a*/ 	.short	(.L_61 - .L_60)
.L_60:
        /*004c*/ 	.word	0x00000008
.L_61:


//--------------------- .nv.info._Z9sumArraysPdS_ --------------------------
	.section	.nv.info._Z9sumArraysPdS_,"",@"SHT_CUDA_INFO"
	.sectionflags	@""
	.align	4


	//----- nvinfo : EIATTR_CUDA_API_VERSION
	.align		4
        /*0000*/ 	.byte	0x04, 0x37
        /*0002*/ 	.short	(.L_63 - .L_62)
.L_62:
        /*0004*/ 	.word	0x00000082


	//----- nvinfo : EIATTR_KPARAM_INFO
	.align		4
.L_63:
        /*0008*/ 	.byte	0x04, 0x17
        /*000a*/ 	.short	(.L_65 - .L_64)
.L_64:
        /*000c*/ 	.word	0x00000000
        /*0010*/ 	.short	0x0001
        /*0012*/ 	.short	0x0008
        /*0014*/ 	.byte	0x00, 0xf5, 0x21, 0x00


	//----- nvinfo : EIATTR_KPARAM_INFO
	.align		4
.L_65:
        /*0018*/ 	.byte	0x04, 0x17
        /*001a*/ 	.short	(.L_67 - .L_66)
.L_66:
        /*001c*/ 	.word	0x00000000
        /*0020*/ 	.short	0x0000
        /*0022*/ 	.short	0x0000
        /*0024*/ 	.byte	0x00, 0xf5, 0x21, 0x00


	//----- nvinfo : EIATTR_SPARSE_MMA_MASK
	.align		4
.L_67:
        /*0028*/ 	.byte	0x03, 0x50
        /*002a*/ 	.short	0x0000


	//----- nvinfo : EIATTR_MAXREG_COUNT
	.align		4
        /*002c*/ 	.byte	0x03, 0x1b
        /*002e*/ 	.short	0x00ff


	//----- nvinfo : EIATTR_MERCURY_ISA_VERSION
	.align		4
        /*0030*/ 	.byte	0x03, 0x5f
        /*0032*/ 	.short	0x0101


	//----- nvinfo : EIATTR_VRC_CTA_INIT_COUNT
	.align		4
        /*0034*/ 	.byte	0x02, 0x4a
	.zero		1
	.zero		1


	//----- nvinfo : EIATTR_EXIT_INSTR_OFFSETS
	.align		4
        /*0038*/ 	.byte	0x04, 0x1c
        /*003a*/ 	.short	(.L_69 - .L_68)


	//   ....[0]....
.L_68:
        /*003c*/ 	.word	0x000000b0


	//----- nvinfo : EIATTR_CBANK_PARAM_SIZE
	.align		4
.L_69:
        /*0040*/ 	.byte	0x03, 0x19
        /*0042*/ 	.short	0x0010


	//----- nvinfo : EIATTR_PARAM_CBANK
	.align		4
        /*0044*/ 	.byte	0x04, 0x0a
        /*0046*/ 	.short	(.L_71 - .L_70)
	.align		4
.L_70:
        /*0048*/ 	.word	index@(.nv.constant0._Z9sumArraysPdS_)
        /*004c*/ 	.short	0x0380
        /*004e*/ 	.short	0x0010


	//----- nvinfo : EIATTR_SW_WAR
	.align		4
.L_71:
        /*0050*/ 	.byte	0x04, 0x36
        /*0052*/ 	.short	(.L_73 - .L_72)
.L_72:
        /*0054*/ 	.word	0x00000008
.L_73:


//--------------------- .nv.info._Z10clearLayerPd --------------------------
	.section	.nv.info._Z10clearLayerPd,"",@"SHT_CUDA_INFO"
	.sectionflags	@""
	.align	4


	//----- nvinfo : EIATTR_CUDA_API_VERSION
	.align		4
        /*0000*/ 	.byte	0x04, 0x37
        /*0002*/ 	.short	(.L_75 - .L_74)
.L_74:
        /*0004*/ 	.word	0x00000082


	//----- nvinfo : EIATTR_KPARAM_INFO
	.align		4
.L_75:
        /*0008*/ 	.byte	0x04, 0x17
        /*000a*/ 	.short	(.L_77 - .L_76)
.L_76:
        /*000c*/ 	.word	0x00000000
        /*0010*/ 	.short	0x0000
        /*0012*/ 	.short	0x0000
        /*0014*/ 	.byte	0x00, 0xf5, 0x21, 0x00


	//----- nvinfo : EIATTR_SPARSE_MMA_MASK
	.align		4
.L_77:
        /*0018*/ 	.byte	0x03, 0x50
        /*001a*/ 	.short	0x0000


	//----- nvinfo : EIATTR_MAXREG_COUNT
	.align		4
        /*001c*/ 	.byte	0x03, 0x1b
        /*001e*/ 	.short	0x00ff


	//----- nvinfo : EIATTR_MERCURY_ISA_VERSION
	.align		4
        /*0020*/ 	.byte	0x03, 0x5f
        /*0022*/ 	.short	0x0101


	//----- nvinfo : EIATTR_VRC_CTA_INIT_COUNT
	.align		4
        /*0024*/ 	.byte	0x02, 0x4a
	.zero		1
	.zero		1


	//----- nvinfo : EIATTR_EXIT_INSTR_OFFSETS
	.align		4
        /*0028*/ 	.byte	0x04, 0x1c
        /*002a*/ 	.short	(.L_79 - .L_78)


	//   ....[0]....
.L_78:
        /*002c*/ 	.word	0x00000060


	//----- nvinfo : EIATTR_CBANK_PARAM_SIZE
	.align		4
.L_79:
        /*0030*/ 	.byte	0x03, 0x19
        /*0032*/ 	.short	0x0008


	//----- nvinfo : EIATTR_PARAM_CBANK
	.align		4
        /*0034*/ 	.byte	0x04, 0x0a
        /*0036*/ 	.short	(.L_81 - .L_80)
	.align		4
.L_80:
        /*0038*/ 	.word	index@(.nv.constant0._Z10clearLayerPd)
        /*003c*/ 	.short	0x0380
        /*003e*/ 	.short	0x0008


	//----- nvinfo : EIATTR_SW_WAR
	.align		4
.L_81:
        /*0040*/ 	.byte	0x04, 0x36
        /*0042*/ 	.short	(.L_83 - .L_82)
.L_82:
        /*0044*/ 	.word	0x00000008
.L_83:


//--------------------- .nv.info._Z26computeHiddenLocalGradientiPdS_S_S_ --------------------------
	.section	.nv.info._Z26computeHiddenLocalGradientiPdS_S_S_,"",@"SHT_CUDA_INFO"
	.sectionflags	@""
	.align	4


	//----- nvinfo : EIATTR_CUDA_API_VERSION
	.align		4
        /*0000*/ 	.byte	0x04, 0x37
        /*0002*/ 	.short	(.L_85 - .L_84)
.L_84:
        /*0004*/ 	.word	0x00000082


	//----- nvinfo : EIATTR_KPARAM_INFO
	.align		4
.L_85:
        /*0008*/ 	.byte	0x04, 0x17
        /*000a*/ 	.short	(.L_87 - .L_86)
.L_86:
        /*000c*/ 	.word	0x00000000
        /*0010*/ 	.short	0x0004
        /*0012*/ 	.short	0x0020
        /*0014*/ 	.byte	0x00, 0xf5, 0x21, 0x00


	//----- nvinfo : EIATTR_KPARAM_INFO
	.align		4
.L_87:
        /*0018*/ 	.byte	0x04, 0x17
        /*001a*/ 	.short	(.L_89 - .L_88)
.L_88:
        /*001c*/ 	.word	0x00000000
        /*0020*/ 	.short	0x0003
        /*0022*/ 	.short	0x0018
        /*0024*/ 	.byte	0x00, 0xf5, 0x21, 0x00


	//----- nvinfo : EIATTR_KPARAM_INFO
	.align		4
.L_89:
        /*0028*/ 	.byte	0x04, 0x17
        /*002a*/ 	.short	(.L_91 - .L_90)
.L_90:
        /*002c*/ 	.word	0x00000000
        /*0030*/ 	.short	0x0002
        /*0032*/ 	.short	0x0010
        /*0034*/ 	.byte	0x00, 0xf5, 0x21, 0x00


	//----- nvinfo : EIATTR_KPARAM_INFO
	.align		4
.L_91:
        /*0038*/ 	.byte	0x04, 0x17
        /*003a*/ 	.short	(.L_93 - .L_92)
.L_92:
        /*003c*/ 	.word	0x00000000
        /*0040*/ 	.short	0x0001
        /*0042*/ 	.short	0x0008
        /*0044*/ 	.byte	0x00, 0xf5, 0x21, 0x00


	//----- nvinfo : EIATTR_KPARAM_INFO
	.align		4
.L_93:
        /*0048*/ 	.byte	0x04, 0x17
        /*004a*/ 	.short	(.L_95 - .L_94)
.L_94:
        /*004c*/ 	.word	0x00000000
        /*0050*/ 	.short	0x0000
        /*0052*/ 	.short	0x0000
        /*0054*/ 	.byte	0x00, 0xf0, 0x11, 0x00


	//----- nvinfo : EIATTR_SPARSE_MMA_MASK
	.align		4
.L_95:
        /*0058*/ 	.byte	0x03, 0x50
        /*005a*/ 	.short	0x0000


	//----- nvinfo : EIATTR_MAXREG_COUNT
	.align		4
        /*005c*/ 	.byte	0x03, 0x1b
        /*005e*/ 	.short	0x00ff


	//----- nvinfo : EIATTR_MERCURY_ISA_VERSION
	.align		4
        /*0060*/ 	.byte	0x03, 0x5f
        /*0062*/ 	.short	0x0101


	//----- nvinfo : EIATTR_VRC_CTA_INIT_COUNT
	.align		4
        /*0064*/ 	.byte	0x02, 0x4a
	.zero		1
	.zero		1


	//----- nvinfo : EIATTR_EXIT_INSTR_OFFSETS
	.align		4
        /*0068*/ 	.byte	0x04, 0x1c
        /*006a*/ 	.short	(.L_97 - .L_96)


	//   ....[0]....
.L_96:
        /*006c*/ 	.word	0x00000bc0


	//----- nvinfo : EIATTR_CBANK_PARAM_SIZE
	.align		4
.L_97:
        /*0070*/ 	.byte	0x03, 0x19
        /*0072*/ 	.short	0x0028


	//----- nvinfo : EIATTR_PARAM_CBANK
	.align		4
        /*0074*/ 	.byte	0x04, 0x0a
        /*0076*/ 	.short	(.L_99 - .L_98)
	.align		4
.L_98:
        /*0078*/ 	.word	index@(.nv.constant0._Z26computeHiddenLocalGradientiPdS_S_S_)
        /*007c*/ 	.short	0x0380
        /*007e*/ 	.short	0x0028


	//----- nvinfo : EIATTR_SW_WAR
	.align		4
.L_99:
        /*0080*/ 	.byte	0x04, 0x36
        /*0082*/ 	.short	(.L_101 - .L_100)
.L_100:
        /*0084*/ 	.word	0x00000008
.L_101:


//--------------------- .nv.info._Z21computeBiasDerivativedPdS_ --------------------------
	.section	.nv.info._Z21computeBiasDerivativedPdS_,"",@"SHT_CUDA_INFO"
	.sectionflags	@""
	.align	4


	//----- nvinfo : EIATTR_CUDA_API_VERSION
	.align		4
        /*0000*/ 	.byte	0x04, 0x37
        /*0002*/ 	.short	(.L_103 - .L_102)
.L_102:
        /*0004*/ 	.word	0x00000082


	//----- nvinfo : EIATTR_KPARAM_INFO
	.align		4
.L_103:
        /*0008*/ 	.byte	0x04, 0x17
        /*000a*/ 	.short	(.L_105 - .L_104)
.L_104:
        /*000c*/ 	.word	0x00000000
        /*0010*/ 	.short	0x0002
        /*0012*/ 	.short	0x0010
        /*0014*/ 	.byte	0x00, 0xf5, 0x21, 0x00


	//----- nvinfo : EIATTR_KPARAM_INFO
	.align		4
.L_105:
        /*0018*/ 	.byte	0x04, 0x17
        /*001a*/ 	.short	(.L_107 - .L_106)
.L_106:
        /*001c*/ 	.word	0x00000000
        /*0020*/ 	.short	0x0001
        /*0022*/ 	.short	0x0008
        /*0024*/ 	.byte	0x00, 0xf5, 0x21, 0x00


	//----- nvinfo : EIATTR_KPARAM_INFO
	.align		4
.L_107:
        /*0028*/ 	.byte	0x04, 0x17
        /*002a*/ 	.short	(.L_109 - .L_108)
.L_108:
        /*002c*/ 	.word	0x00000000
        /*0030*/ 	.short	0x0000
        /*0032*/ 	.short	0x0000
        /*0034*/ 	.byte	0x00, 0xf0, 0x21, 0x00


	//----- nvinfo : EIATTR_SPARSE_MMA_MASK
	.align		4
.L_109:
        /*0038*/ 	.byte	0x03, 0x50
        /*003a*/ 	.short	0x0000


	//----- nvinfo : EIATTR_MAXREG_COUNT
	.align		4
        /*003c*/ 	.byte	0x03, 0x1b
        /*003e*/ 	.short	0x00ff


	//----- nvinfo : EIATTR_MERCURY_ISA_VERSION
	.align		4
        /*0040*/ 	.byte	0x03, 0x5f
        /*0042*/ 	.short	0x0101


	//----- nvinfo : EIATTR_VRC_CTA_INIT_COUNT
	.align		4
        /*0044*/ 	.byte	0x02, 0x4a
	.zero		1
	.zero		1


	//----- nvinfo : EIATTR_EXIT_INSTR_OFFSETS
	.align		4
        /*0048*/ 	.byte	0x04, 0x1c
        /*004a*/ 	.short	(.L_111 - .L_110)


	//   ....[0]....
.L_110:
        /*004c*/ 	.word	0x000000b0


	//----- nvinfo : EIATTR_CBANK_PARAM_SIZE
	.align		4
.L_111:
        /*0050*/ 	.byte	0x03, 0x19
        /*0052*/ 	.short	0x0018


	//----- nvinfo : EIATTR_PARAM_CBANK
	.align		4
        /*0054*/ 	.byte	0x04, 0x0a
        /*0056*/ 	.short	(.L_113 - .L_112)
	.align		4
.L_112:
        /*0058*/ 	.word	index@(.nv.constant0._Z21computeBiasDerivativedPdS_)
        /*005c*/ 	.short	0x0380
        /*005e*/ 	.short	0x0018


	//----- nvinfo : EIATTR_SW_WAR
	.align		4
.L_113:
        /*0060*/ 	.byte	0x04, 0x36
        /*0062*/ 	.short	(.L_115 - .L_114)
.L_114:
        /*0064*/ 	.word	0x00000008
.L_115:


//--------------------- .nv.info._Z22computeTotalDerivativediPdS_S_i --------------------------
	.section	.nv.info._Z22computeTotalDerivativediPdS_S_i,"",@"SHT_CUDA_INFO"
	.sectionflags	@""
	.align	4


	//----- nvinfo : EIATTR_CUDA_API_VERSION
	.align		4
        /*0000*/ 	.byte	0x04, 0x37
        /*0002*/ 	.short	(.L_117 - .L_116)
.L_116:
        /*0004*/ 	.word	0x00000082


	//----- nvinfo : EIATTR_KPARAM_INFO
	.align		4
.L_117:
        /*0008*/ 	.byte	0x04, 0x17
        /*000a*/ 	.short	(.L_119 - .L_118)
.L_118:
        /*000c*/ 	.word	0x00000000
        /*0010*/ 	.short	0x0005
        /*0012*/ 	.short	0x0028
        /*0014*/ 	.byte	0x00, 0xf0, 0x11, 0x00


	//----- nvinfo : EIATTR_KPARAM_INFO
	.align		4
.L_119:
        /*0018*/ 	.byte	0x04, 0x17
        /*001a*/ 	.short	(.L_121 - .L_120)
.L_120:
        /*001c*/ 	.word	0x00000000
        /*0020*/ 	.short	0x0004
        /*0022*/ 	.short	0x0020
        /*0024*/ 	.byte	0x00, 0xf5, 0x21, 0x00


	//----- nvinfo : EIATTR_KPARAM_INFO
	.align		4
.L_121:
        /*0028*/ 	.byte	0x04, 0x17
        /*002a*/ 	.short	(.L_123 - .L_122)
.L_122:
        /*002c*/ 	.word	0x00000000
        /*0030*/ 	.short	0x0003
        /*0032*/ 	.short	0x0018
        /*0034*/ 	.byte	0x00, 0xf5, 0x21, 0x00


	//----- nvinfo : EIATTR_KPARAM_INFO
	.align		4
.L_123:
        /*0038*/ 	.byte	0x04, 0x17
        /*003a*/ 	.short	(.L_125 - .L_124)
.L_124:
        /*003c*/ 	.word	0x00000000
        /*0040*/ 	.short	0x0002
        /*0042*/ 	.short	0x0010
        /*0044*/ 	.byte	0x00, 0xf5, 0x21, 0x00


	//----- nvinfo : EIATTR_KPARAM_INFO
	.align		4
.L_125:
        /*0048*/ 	.byte	0x04, 0x17
        /*004a*/ 	.short	(.L_127 - .L_126)
.L_126:
        /*004c*/ 	.word	0x00000000
        /*0050*/ 	.short	0x0001
        /*0052*/ 	.short	0x0008
        /*0054*/ 	.byte	0x00, 0xf0, 0x11, 0x00


	//----- nvinfo : EIATTR_KPARAM_INFO
	.align		4
.L_127:
        /*0058*/ 	.byte	0x04, 0x17
        /*005a*/ 	.short	(.L_129 - .L_128)
.L_128:
        /*005c*/ 	.word	0x00000000
        /*0060*/ 	.short	0x0000
        /*0062*/ 	.short	0x0000
        /*0064*/ 	.byte	0x00, 0xf0, 0x21, 0x00


	//----- nvinfo : EIATTR_SPARSE_MMA_MASK
	.align		4
.L_129:
        /*0068*/ 	.byte	0x03, 0x50
        /*006a*/ 	.short	0x0000


	//----- nvinfo : EIATTR_MAXREG_COUNT
	.align		4
        /*006c*/ 	.byte	0x03, 0x1b
        /*006e*/ 	.short	0x00ff


	//----- nvinfo : EIATTR_MERCURY_ISA_VERSION
	.align		4
        /*0070*/ 	.byte	0x03, 0x5f
        /*0072*/ 	.short	0x0101


	//----- nvinfo : EIATTR_VRC_CTA_INIT_COUNT
	.align		4
        /*0074*/ 	.byte	0x02, 0x4a
	.zero		1
	.zero		1


	//----- nvinfo : EIATTR_EXIT_INSTR_OFFSETS
	.align		4
        /*0078*/ 	.byte	0x04, 0x1c
        /*007a*/ 	.short	(.L_131 - .L_130)


	//   ....[0]....
.L_130:
        /*007c*/ 	.word	0x00000070


	//   ....[1]....
        /*0080*/ 	.word	0x000002f0


	//----- nvinfo : EIATTR_CBANK_PARAM_SIZE
	.align		4
.L_131:
        /*0084*/ 	.byte	0x03, 0x19
        /*0086*/ 	.short	0x002c


	//----- nvinfo : EIATTR_PARAM_CBANK
	.align		4
        /*0088*/ 	.byte	0x04, 0x0a
        /*008a*/ 	.short	(.L_133 - .L_132)
	.align		4
.L_132:
        /*008c*/ 	.word	index@(.nv.constant0._Z22computeTotalDerivativediPdS_S_i)
        /*0090*/ 	.short	0x0380
        /*0092*/ 	.short	0x002c


	//----- nvinfo : EIATTR_SW_WAR
	.align		4
.L_133:
        /*0094*/ 	.byte	0x04, 0x36
        /*0096*/ 	.short	(.L_135 - .L_134)
.L_134:
        /*0098*/ 	.word	0x00000008
.L_135:


//--------------------- .nv.info._Z26computeOutputLocalGradientPdS_S_i --------------------------
	.section	.nv.info._Z26computeOutputLocalGradientPdS_S_i,"",@"SHT_CUDA_INFO"
	.sectionflags	@""
	.align	4


	//----- nvinfo : EIATTR_CUDA_API_VERSION
	.align		4
        /*0000*/ 	.byte	0x04, 0x37
        /*0002*/ 	.short	(.L_137 - .L_136)
.L_136:
        /*0004*/ 	.word	0x00000082


	//----- nvinfo : EIATTR_KPARAM_INFO
	.align		4
.L_137:
        /*0008*/ 	.byte	0x04, 0x17
        /*000a*/ 	.short	(.L_139 - .L_138)
.L_138:
        /*000c*/ 	.word	0x00000000
        /*0010*/ 	.short	0x0003
        /*0012*/ 	.short	0x0018
        /*0014*/ 	.byte	0x00, 0xf0, 0x11, 0x00


	//----- nvinfo : EIATTR_KPARAM_INFO
	.align		4
.L_139:
        /*0018*/ 	.byte	0x04, 0x17
        /*001a*/ 	.short	(.L_141 - .L_140)
.L_140:
        /*001c*/ 	.word	0x00000000
        /*0020*/ 	.short	0x0002
        /*0022*/ 	.short	0x0010
        /*0024*/ 	.byte	0x00, 0xf5, 0x21, 0x00


	//----- nvinfo : EIATTR_KPARAM_INFO
	.align		4
.L_141:
        /*0028*/ 	.byte	0x04, 0x17
        /*002a*/ 	.short	(.L_143 - .L_142)
.L_142:
        /*002c*/ 	.word	0x00000000
        /*0030*/ 	.short	0x0001
        /*0032*/ 	.short	0x0008
        /*0034*/ 	.byte	0x00, 0xf5, 0x21, 0x00


	//----- nvinfo : EIATTR_KPARAM_INFO
	.align		4
.L_143:
        /*0038*/ 	.byte	0x04, 0x17
        /*003a*/ 	.short	(.L_145 - .L_144)
.L_144:
        /*003c*/ 	.word	0x00000000
        /*0040*/ 	.short	0x0000
        /*0042*/ 	.short	0x0000
        /*0044*/ 	.byte	0x00, 0xf5, 0x21, 0x00


	//----- nvinfo : EIATTR_SPARSE_MMA_MASK
	.align		4
.L_145:
        /*0048*/ 	.byte	0x03, 0x50
        /*004a*/ 	.short	0x0000


	//----- nvinfo : EIATTR_MAXREG_COUNT
	.align		4
        /*004c*/ 	.byte	0x03, 0x1b
        /*004e*/ 	.short	0x00ff


	//----- nvinfo : EIATTR_MERCURY_ISA_VERSION
	.align		4
        /*0050*/ 	.byte	0x03, 0x5f
        /*0052*/ 	.short	0x0101


	//----- nvinfo : EIATTR_VRC_CTA_INIT_COUNT
	.align		4
        /*0054*/ 	.byte	0x02, 0x4a
	.zero		1
	.zero		1


	//----- nvinfo : EIATTR_EXIT_INSTR_OFFSETS
	.align		4
        /*0058*/ 	.byte	0x04, 0x1c
        /*005a*/ 	.short	(.L_147 - .L_146)


	//   ....[0]....
.L_146:
        /*005c*/ 	.word	0x00000070


	//   ....[1]....
        /*0060*/ 	.word	0x00000160


	//----- nvinfo : EIATTR_CBANK_PARAM_SIZE
	.align		4
.L_147:
        /*0064*/ 	.byte	0x03, 0x19
        /*0066*/ 	.short	0x001c


	//----- nvinfo : EIATTR_PARAM_CBANK
	.align		4
        /*0068*/ 	.byte	0x04, 0x0a
        /*006a*/ 	.short	(.L_149 - .L_148)
	.align		4
.L_148:
        /*006c*/ 	.word	index@(.nv.constant0._Z26computeOutputLocalGradientPdS_S_i)
        /*0070*/ 	.short	0x0380
        /*0072*/ 	.short	0x001c


	//----- nvinfo : EIATTR_SW_WAR
	.align		4
.L_149:
        /*0074*/ 	.byte	0x04, 0x36
        /*0076*/ 	.short	(.L_151 - .L_150)
.L_150:
        /*0078*/ 	.word	0x00000008
.L_151:


//--------------------- .nv.info._Z10sumVectorsPdS_i --------------------------
	.section	.nv.info._Z10sumVectorsPdS_i,"",@"SHT_CUDA_INFO"
	.sectionflags	@""
	.align	4


	//----- nvinfo : EIATTR_CUDA_API_VERSION
	.align		4
        /*0000*/ 	.byte	0x04, 0x37
        /*0002*/ 	.short	(.L_153 - .L_152)
.L_152:
        /*0004*/ 	.word	0x00000082


	//----- nvinfo : EIATTR_KPARAM_INFO
	.align		4
.L_153:
        /*0008*/ 	.byte	0x04, 0x17
        /*000a*/ 	.short	(.L_155 - .L_154)
.L_154:
        /*000c*/ 	.word	0x00000000
        /*0010*/ 	.short	0x0002
        /*0012*/ 	.short	0x0010
        /*0014*/ 	.byte	0x00, 0xf0, 0x11, 0x00


	//----- nvinfo : EIATTR_KPARAM_INFO
	.align		4
.L_155:
        /*0018*/ 	.byte	0x04, 0x17
        /*001a*/ 	.short	(.L_157 - .L_156)
.L_156:
        /*001c*/ 	.word	0x00000000
        /*0020*/ 	.short	0x0001
        /*0022*/ 	.short	0x0008
        /*0024*/ 	.byte	0x00, 0xf5, 0x21, 0x00


	//----- nvinfo : EIATTR_KPARAM_INFO
	.align		4
.L_157:
        /*0028*/ 	.byte	0x04, 0x17
        /*002a*/ 	.short	(.L_159 - .L_158)
.L_158:
        /*002c*/ 	.word	0x00000000
        /*0030*/ 	.short	0x0000
        /*0032*/ 	.short	0x0000
        /*0034*/ 	.byte	0x00, 0xf5, 0x21, 0x00


	//----- nvinfo : EIATTR_SPARSE_MMA_MASK
	.align		4
.L_159:
        /*0038*/ 	.byte	0x03, 0x50
        /*003a*/ 	.short	0x0000


	//----- nvinfo : EIATTR_MAXREG_COUNT
	.align		4
        /*003c*/ 	.byte	0x03, 0x1b
        /*003e*/ 	.short	0x00ff


	//----- nvinfo : EIATTR_MERCURY_ISA_VERSION
	.align		4
        /*0040*/ 	.byte	0x03, 0x5f
        /*0042*/ 	.short	0x0101


	//----- nvinfo : EIATTR_VRC_CTA_INIT_COUNT
	.align		4
        /*0044*/ 	.byte	0x02, 0x4a
	.zero		1
	.zero		1


	//----- nvinfo : EIATTR_EXIT_INSTR_OFFSETS
	.align		4
        /*0048*/ 	.byte	0x04, 0x1c
        /*004a*/ 	.short	(.L_161 - .L_160)


	//   ....[0]....
.L_160:
        /*004c*/ 	.word	0x00000070


	//   ....[1]....
        /*0050*/ 	.word	0x00000110


	//----- nvinfo : EIATTR_CBANK_PARAM_SIZE
	.align		4
.L_161:
        /*0054*/ 	.byte	0x03, 0x19
        /*0056*/ 	.short	0x0014


	//----- nvinfo : EIATTR_PARAM_CBANK
	.align		4
        /*0058*/ 	.byte	0x04, 0x0a
        /*005a*/ 	.short	(.L_163 - .L_162)
	.align		4
.L_162:
        /*005c*/ 	.word	index@(.nv.constant0._Z10sumVectorsPdS_i)
        /*0060*/ 	.short	0x0380
        /*0062*/ 	.short	0x0014


	//----- nvinfo : EIATTR_SW_WAR
	.align		4
.L_163:
        /*0064*/ 	.byte	0x04, 0x36
        /*0066*/ 	.short	(.L_165 - .L_164)
.L_164:
        /*0068*/ 	.word	0x00000008
.L_165:


//--------------------- .nv.callgraph             --------------------------
	.section	.nv.callgraph,"",@"SHT_CUDA_CALLGRAPH"
	.align	4
	.sectionentsize	8
	.align		4
        /*0000*/ 	.word	0x00000000
	.align		4
        /*0004*/ 	.word	0xffffffff
	.align		4
        /*0008*/ 	.word	0x00000000
	.align		4
        /*000c*/ 	.word	0xfffffffe
	.align		4
        /*0010*/ 	.word	0x00000000
	.align		4
        /*0014*/ 	.word	0xfffffffd
	.align		4
        /*0018*/ 	.word	0x00000000
	.align		4
        /*001c*/ 	.word	0xfffffffc


//--------------------- .text._Z14computeSigmoidPd --------------------------
	.section	.text._Z14computeSigmoidPd,"ax",@progbits
	.align	128
        .global         _Z14computeSigmoidPd
        .type           _Z14computeSigmoidPd,@function
        .size           _Z14computeSigmoidPd,(.L_x_22 - _Z14computeSigmoidPd)
        .other          _Z14computeSigmoidPd,@"STO_CUDA_ENTRY STV_DEFAULT"
_Z14computeSigmoidPd:
.text._Z14computeSigmoidPd:
[----:B------:R-:W-:Y:S01]  /*0000*/  LDC R1, c[0x0][0x37c] ;  /* 0x0000df00ff017b82 */ /* 0x000fe20000000800 */
[----:B------:R-:W0:Y:S07]  /*0010*/  S2R R5, SR_TID.X ;  /* 0x0000000000057919 */ /* 0x000e2e0000002100 */
[----:B------:R-:W0:Y:S01]  /*0020*/  LDC.64 R2, c[0x0][0x380] ;  /* 0x0000e000ff027b82 */ /* 0x000e220000000a00 */
[----:B------:R-:W1:Y:S01]  /*0030*/  LDCU.64 UR4, c[0x0][0x358] ;  /* 0x00006b00ff0477ac */ /* 0x000e620008000a00 */
[----:B0-----:R-:W-:-:S05]  /*0040*/  IMAD.WIDE.U32 R2, R5, 0x8, R2 ;  /* 0x0000000805027825 */ /* 0x001fca00078e0002 */
[----:B-1----:R-:W2:Y:S01]  /*0050*/  LDG.E.64 R4, desc[UR4][R2.64] ;  /* 0x0000000402047981 */ /* 0x002ea2000c1e1b00 */
[----:B------:R-:W-:Y:S01]  /*0060*/  IMAD.MOV.U32 R6, RZ, RZ, 0x652b82fe ;  /* 0x652b82feff067424 */ /* 0x000fe200078e00ff */
[----:B------:R-:W-:Y:S01]  /*0070*/  UMOV UR6, 0xfefa39ef ;  /* 0xfefa39ef00067882 */ /* 0x000fe20000000000 */
[----:B------:R-:W-:Y:S01]  /*0080*/  IMAD.MOV.U32 R7, RZ, RZ, 0x3ff71547 ;  /* 0x3ff71547ff077424 */ /* 0x000fe200078e00ff */
[----:B------:R-:W-:Y:S01]  /*0090*/  UMOV UR7, 0x3fe62e42 ;  /* 0x3fe62e4200077882 */ /* 0x000fe20000000000 */
[----:B------:R-:W-:Y:S04]  /*00a0*/  BSSY.RECONVERGENT B0, `(.L_x_0) ;  /* 0x0000037000007945 */ /* 0x000fe80003800200 */
[----:B--2---:R-:W-:Y:S02]  /*00b0*/  DFMA R6, R4, -R6, 6.75539944105574400000e+15 ;  /* 0x433800000406742b */ /* 0x004fe40000000806 */
[----:B------:R-:W-:-:S06]  /*00c0*/  DADD R12, -RZ, -R4 ;  /* 0x00000000ff0c7229 */ /* 0x000fcc0000000904 */
[----:B------:R-:W-:-:S04]  /*00d0*/  DADD R8, R6, -6.75539944105574400000e+15 ;  /* 0xc338000006087429 */ /* 0x000fc80000000000 */
[----:B------:R-:W-:-:S04]  /*00e0*/  FSETP.GEU.AND P0, PT, |R13|, 4.1917929649353027344, PT ;  /* 0x4086232b0d00780b */ /* 0x000fc80003f0e200 */
[----:B------:R-:W-:Y:S01]  /*00f0*/  DFMA R10, R8, -UR6, -R4 ;  /* 0x80000006080a7c2b */ /* 0x000fe20008000804 */
[----:B------:R-:W-:Y:S01]  /*0100*/  UMOV UR6, 0x3b39803f ;  /* 0x3b39803f00067882 */ /* 0x000fe20000000000 */
[----:B------:R-:W-:-:S06]  /*0110*/  UMOV UR7, 0x3c7abc9e ;  /* 0x3c7abc9e00077882 */ /* 0x000fcc0000000000 */
[----:B------:R-:W-:Y:S01]  /*0120*/  DFMA R8, R8, -UR6, R10 ;  /* 0x8000000608087c2b */ /* 0x000fe2000800000a */
[----:B------:R-:W-:Y:S01]  /*0130*/  UMOV UR6, 0x69ce2bdf ;  /* 0x69ce2bdf00067882 */ /* 0x000fe20000000000 */
[----:B------:R-:W-:Y:S01]  /*0140*/  IMAD.MOV.U32 R10, RZ, RZ, -0x35dec16 ;  /* 0xfca213eaff0a7424 */ /* 0x000fe200078e00ff */
[----:B------:R-:W-:Y:S01]  /*0150*/  UMOV UR7, 0x3e5ade15 ;  /* 0x3e5ade1500077882 */ /* 0x000fe20000000000 */
[----:B------:R-:W-:-:S06]  /*0160*/  IMAD.MOV.U32 R11, RZ, RZ, 0x3e928af3 ;  /* 0x3e928af3ff0b7424 */ /* 0x000fcc00078e00ff */
[----:B------:R-:W-:Y:S01]  /*0170*/  DFMA R10, R8, UR6, R10 ;  /* 0x00000006080a7c2b */ /* 0x000fe2000800000a */
[----:B------:R-:W-:Y:S01]  /*0180*/  UMOV UR6, 0x62401315 ;  /* 0x6240131500067882 */ /* 0x000fe20000000000 */
[----:B------:R-:W-:-:S06]  /*0190*/  UMOV UR7, 0x3ec71dee ;  /* 0x3ec71dee00077882 */ /* 0x000fcc0000000000 */
[----:B------:R-:W-:Y:S01]  /*01a0*/  DFMA R10, R8, R10, UR6 ;  /* 0x00000006080a7e2b */ /* 0x000fe2000800000a */
        /* <DEDUP_REMOVED lines=20> */
[----:B------:R-:W-:-:S08]  /*02f0*/  DFMA R10, R8, R10, UR6 ;  /* 0x00000006080a7e2b */ /* 0x000fd0000800000a */
[----:B------:R-:W-:-:S08]  /*0300*/  DFMA R10, R8, R10, 1 ;  /* 0x3ff00000080a742b */ /* 0x000fd0000000000a */
[----:B------:R-:W-:-:S10]  /*0310*/  DFMA R10, R8, R10, 1 ;  /* 0x3ff00000080a742b */ /* 0x000fd4000000000a */
[----:B------:R-:W-:Y:S01]  /*0320*/  LEA R9, R6, R11, 0x14 ;  /* 0x0000000b06097211 */ /* 0x000fe200078ea0ff */
[----:B------:R-:W-:Y:S01]  /*0330*/  IMAD.MOV.U32 R8, RZ, RZ, R10 ;  /* 0x000000ffff087224 */ /* 0x000fe200078e000a */
[----:B------:R-:W-:Y:S06]  /*0340*/  @!P0 BRA `(.L_x_1) ;  /* 0x0000000000308947 */ /* 0x000fec0003800000 */
[----:B------:R-:W-:Y:S01]  /*0350*/  FSETP.GEU.AND P1, PT, |R13|, 4.2275390625, PT ;  /* 0x408748000d00780b */ /* 0x000fe20003f2e200 */
[C---:B------:R-:W-:Y:S02]  /*0360*/  DADD R8, -R4.reuse, +INF ;  /* 0x7ff0000004087429 */ /* 0x040fe40000000100 */
[----:B------:R-:W-:-:S08]  /*0370*/  DSETP.GT.AND P0, PT, R4, RZ, PT ;  /* 0x000000ff0400722a */ /* 0x000fd00003f04000 */
[----:B------:R-:W-:Y:S02]  /*0380*/  FSEL R8, R8, RZ, !P0 ;  /* 0x000000ff08087208 */ /* 0x000fe40004000000 */
[----:B------:R-:W-:Y:S02]  /*0390*/  @!P1 LEA.HI R0, R6, R6, RZ, 0x1 ;  /* 0x0000000606009211 */ /* 0x000fe400078f08ff */
[----:B------:R-:W-:Y:S02]  /*03a0*/  FSEL R9, R9, RZ, !P0 ;  /* 0x000000ff09097208 */ /* 0x000fe40004000000 */
[----:B------:R-:W-:-:S05]  /*03b0*/  @!P1 SHF.R.S32.HI R5, RZ, 0x1, R0 ;  /* 0x00000001ff059819 */ /* 0x000fca0000011400 */
[----:B------:R-:W-:Y:S02]  /*03c0*/  @!P1 IMAD.IADD R4, R6, 0x1, -R5 ;  /* 0x0000000106049824 */ /* 0x000fe400078e0a05 */
[----:B------:R-:W-:-:S03]  /*03d0*/  @!P1 IMAD R11, R5, 0x100000, R11 ;  /* 0x00100000050b9824 */ /* 0x000fc600078e020b */
[----:B------:R-:W-:Y:S02]  /*03e0*/  @!P1 LEA R5, R4, 0x3ff00000, 0x14 ;  /* 0x3ff0000004059811 */ /* 0x000fe400078ea0ff */
[----:B------:R-:W-:-:S06]  /*03f0*/  @!P1 MOV R4, RZ ;  /* 0x000000ff00049202 */ /* 0x000fcc0000000f00 */
[----:B------:R-:W-:-:S11]  /*0400*/  @!P1 DMUL R8, R10, R4 ;  /* 0x000000040a089228 */ /* 0x000fd60000000000 */
.L_x_1:
[----:B------:R-:W-:Y:S05]  /*0410*/  BSYNC.RECONVERGENT B0 ;  /* 0x0000000000007941 */ /* 0x000fea0003800200 */
.L_x_0:
[----:B------:R-:W-:Y:S01]  /*0420*/  DADD R10, R8, 1 ;  /* 0x3ff00000080a7429 */ /* 0x000fe20000000000 */
[----:B------:R-:W-:Y:S05]  /*0430*/  BSSY.RECONVERGENT B0, `(.L_x_2) ;  /* 0x000000e000007945 */ /* 0x000fea0003800200 */
[----:B------:R-:W0:Y:S04]  /*0440*/  MUFU.RCP64H R5, R11 ;  /* 0x0000000b00057308 */ /* 0x000e280000001800 */
[----:B------:R-:W-:-:S05]  /*0450*/  VIADD R4, R11, 0x300402 ;  /* 0x003004020b047836 */ /* 0x000fca0000000000 */
[----:B------:R-:W-:Y:S01]  /*0460*/  FSETP.GEU.AND P0, PT, |R4|, 5.8789094863358348022e-39, PT ;  /* 0x004004020400780b */ /* 0x000fe20003f0e200 */
[----:B0-----:R-:W-:-:S08]  /*0470*/  DFMA R6, -R10, R4, 1 ;  /* 0x3ff000000a06742b */ /* 0x001fd00000000104 */
[----:B------:R-:W-:-:S08]  /*0480*/  DFMA R6, R6, R6, R6 ;  /* 0x000000060606722b */ /* 0x000fd00000000006 */
[----:B------:R-:W-:-:S08]  /*0490*/  DFMA R6, R4, R6, R4 ;  /* 0x000000060406722b */ /* 0x000fd00000000004 */
[----:B------:R-:W-:-:S08]  /*04a0*/  DFMA R8, -R10, R6, 1 ;  /* 0x3ff000000a08742b */ /* 0x000fd00000000106 */
[----:B------:R-:W-:Y:S01]  /*04b0*/  DFMA R6, R6, R8, R6 ;  /* 0x000000080606722b */ /* 0x000fe20000000006 */
[----:B------:R-:W-:Y:S10]  /*04c0*/  @P0 BRA `(.L_x_3) ;  /* 0x0000000000100947 */ /* 0x000ff40003800000 */
[----:B------:R-:W-:-:S05]  /*04d0*/  LOP3.LUT R0, R11, 0x7fffffff, RZ, 0xc0, !PT ;  /* 0x7fffffff0b007812 */ /* 0x000fca00078ec0ff */
[----:B------:R-:W-:Y:S01]  /*04e0*/  VIADD R8, R0, 0xfff00000 ;  /* 0xfff0000000087836 */ /* 0x000fe20000000000 */
[----:B------:R-:W-:-:S07]  /*04f0*/  MOV R0, 0x510 ;  /* 0x0000051000007802 */ /* 0x000fce0000000f00 */
[----:B------:R-:W-:Y:S05]  /*0500*/  CALL.REL.NOINC `($__internal_0_$__cuda_sm20_dblrcp_rn_slowpath_v3) ;  /* 0x00000000000c7944 */ /* 0x000fea0003c00000 */
.L_x_3:
[----:B------:R-:W-:Y:S05]  /*0510*/  BSYNC.RECONVERGENT B0 ;  /* 0x0000000000007941 */ /* 0x000fea0003800200 */
.L_x_2:
[----:B------:R-:W-:Y:S01]  /*0520*/  STG.E.64 desc[UR4][R2.64], R6 ;  /* 0x0000000602007986 */ /* 0x000fe2000c101b04 */
[----:B------:R-:W-:Y:S05]  /*0530*/  EXIT ;  /* 0x000000000000794d */ /* 0x000fea0003800000 */
        .weak           $__internal_0_$__cuda_sm20_dblrcp_rn_slowpath_v3
        .type           $__internal_0_$__cuda_sm20_dblrcp_rn_slowpath_v3,@function
        .size           $__internal_0_$__cuda_sm20_dblrcp_rn_slowpath_v3,(.L_x_22 - $__internal_0_$__cuda_sm20_dblrcp_rn_slowpath_v3)
$__internal_0_$__cuda_sm20_dblrcp_rn_slowpath_v3:
[----:B------:R-:W-:Y:S01]  /*0540*/  IMAD.MOV.U32 R4, RZ, RZ, R10 ;  /* 0x000000ffff047224 */ /* 0x000fe200078e000a */
[----:B------:R-:W-:Y:S01]  /*0550*/  MOV R5, R11 ;  /* 0x0000000b00057202 */ /* 0x000fe20000000f00 */
[----:B------:R-:W-:Y:S05]  /*0560*/  BSSY.RECONVERGENT B1, `(.L_x_4) ;  /* 0x0000024000017945 */ /* 0x000fea0003800200 */
[----:B------:R-:W-:-:S14]  /*0570*/  DSETP.GTU.AND P0, PT, |R4|, +INF , PT ;  /* 0x7ff000000400742a */ /* 0x000fdc0003f0c200 */
[----:B------:R-:W-:Y:S05]  /*0580*/  @P0 BRA `(.L_x_5) ;  /* 0x00000000007c0947 */ /* 0x000fea0003800000 */
[----:B------:R-:W-:-:S05]  /*0590*/  LOP3.LUT R10, R11, 0x7fffffff, RZ, 0xc0, !PT ;  /* 0x7fffffff0b0a7812 */ /* 0x000fca00078ec0ff */
[----:B------:R-:W-:-:S05]  /*05a0*/  VIADD R6, R10, 0xffffffff ;  /* 0xffffffff0a067836 */ /* 0x000fca0000000000 */
[----:B------:R-:W-:-:S13]  /*05b0*/  ISETP.GE.U32.AND P0, PT, R6, 0x7fefffff, PT ;  /* 0x7fefffff0600780c */ /* 0x000fda0003f06070 */
[----:B------:R-:W-:Y:S01]  /*05c0*/  @P0 LOP3.LUT R7, R5, 0x7ff00000, RZ, 0x3c, !PT ;  /* 0x7ff0000005070812 */ /* 0x000fe200078e3cff */
[----:B------:R-:W-:Y:S01]  /*05d0*/  @P0 IMAD.MOV.U32 R6, RZ, RZ, RZ ;  /* 0x000000ffff060224 */ /* 0x000fe200078e00ff */
[----:B------:R-:W-:Y:S06]  /*05e0*/  @P0 BRA `(.L_x_6) ;  /* 0x00000000006c0947 */ /* 0x000fec0003800000 */
[----:B------:R-:W-:-:S13]  /*05f0*/  ISETP.GE.U32.AND P0, PT, R10, 0x1000001, PT ;  /* 0x010000010a00780c */ /* 0x000fda0003f06070 */
[----:B------:R-:W-:Y:S05]  /*0600*/  @!P0 BRA `(.L_x_7) ;  /* 0x0000000000348947 */ /* 0x000fea0003800000 */
[----:B------:R-:W-:Y:S01]  /*0610*/  VIADD R7, R5, 0xc0200000 ;  /* 0xc020000005077836 */ /* 0x000fe20000000000 */
[----:B------:R-:W-:-:S03]  /*0620*/  MOV R6, R4 ;  /* 0x0000000400067202 */ /* 0x000fc60000000f00 */
[----:B------:R-:W0:Y:S03]  /*0630*/  MUFU.RCP64H R9, R7 ;  /* 0x0000000700097308 */ /* 0x000e260000001800 */
[----:B0-----:R-:W-:-:S08]  /*0640*/  DFMA R10, -R6, R8, 1 ;  /* 0x3ff00000060a742b */ /* 0x001fd00000000108 */
[----:B------:R-:W-:-:S08]  /*0650*/  DFMA R10, R10, R10, R10 ;  /* 0x0000000a0a0a722b */ /* 0x000fd0000000000a */
[----:B------:R-:W-:-:S08]  /*0660*/  DFMA R10, R8, R10, R8 ;  /* 0x0000000a080a722b */ /* 0x000fd00000000008 */
[----:B------:R-:W-:-:S08]  /*0670*/  DFMA R8, -R6, R10, 1 ;  /* 0x3ff000000608742b */ /* 0x000fd0000000010a */
[----:B------:R-:W-:-:S08]  /*0680*/  DFMA R8, R10, R8, R10 ;  /* 0x000000080a08722b */ /* 0x000fd0000000000a */
[----:B------:R-:W-:-:S08]  /*0690*/  DMUL R8, R8, 2.2250738585072013831e-308 ;  /* 0x0010000008087828 */ /* 0x000fd00000000000 */
[----:B------:R-:W-:-:S08]  /*06a0*/  DFMA R4, -R4, R8, 1 ;  /* 0x3ff000000404742b */ /* 0x000fd00000000108 */
[----:B------:R-:W-:-:S08]  /*06b0*/  DFMA R4, R4, R4, R4 ;  /* 0x000000040404722b */ /* 0x000fd00000000004 */
[----:B------:R-:W-:Y:S01]  /*06c0*/  DFMA R6, R8, R4, R8 ;  /* 0x000000040806722b */ /* 0x000fe20000000008 */
[----:B------:R-:W-:Y:S10]  /*06d0*/  BRA `(.L_x_6) ;  /* 0x0000000000307947 */ /* 0x000ff40003800000 */
.L_x_7:
[----:B------:R-:W-:Y:S01]  /*06e0*/  DMUL R4, R4, 8.11296384146066816958e+31 ;  /* 0x4690000004047828 */ /* 0x000fe20000000000 */
[----:B------:R-:W-:-:S05]  /*06f0*/  IMAD.MOV.U32 R6, RZ, RZ, R8 ;  /* 0x000000ffff067224 */ /* 0x000fca00078e0008 */
[----:B------:R-:W0:Y:S02]  /*0700*/  MUFU.RCP64H R7, R5 ;  /* 0x0000000500077308 */ /* 0x000e240000001800 */
[----:B0-----:R-:W-:-:S08]  /*0710*/  DFMA R8, -R4, R6, 1 ;  /* 0x3ff000000408742b */ /* 0x001fd00000000106 */
[----:B------:R-:W-:-:S08]  /*0720*/  DFMA R8, R8, R8, R8 ;  /* 0x000000080808722b */ /* 0x000fd00000000008 */
[----:B------:R-:W-:-:S08]  /*0730*/  DFMA R8, R6, R8, R6 ;  /* 0x000000080608722b */ /* 0x000fd00000000006 */
[----:B------:R-:W-:-:S08]  /*0740*/  DFMA R6, -R4, R8, 1 ;  /* 0x3ff000000406742b */ /* 0x000fd00000000108 */
[----:B------:R-:W-:-:S08]  /*0750*/  DFMA R6, R8, R6, R8 ;  /* 0x000000060806722b */ /* 0x000fd00000000008 */
[----:B------:R-:W-:Y:S01]  /*0760*/  DMUL R6, R6, 8.11296384146066816958e+31 ;  /* 0x4690000006067828 */ /* 0x000fe20000000000 */
[----:B------:R-:W-:Y:S10]  /*0770*/  BRA `(.L_x_6) ;  /* 0x0000000000087947 */ /* 0x000ff40003800000 */
.L_x_5:
[----:B------:R-:W-:Y:S01]  /*0780*/  LOP3.LUT R7, R5, 0x80000, RZ, 0xfc, !PT ;  /* 0x0008000005077812 */ /* 0x000fe200078efcff */
[----:B------:R-:W-:-:S07]  /*0790*/  IMAD.MOV.U32 R6, RZ, RZ, R4 ;  /* 0x000000ffff067224 */ /* 0x000fce00078e0004 */
.L_x_6:
[----:B------:R-:W-:Y:S05]  /*07a0*/  BSYNC.RECONVERGENT B1 ;  /* 0x0000000000017941 */ /* 0x000fea0003800200 */
.L_x_4:
[----:B------:R-:W-:Y:S01]  /*07b0*/  MOV R4, R0 ;  /* 0x0000000000047202 */ /* 0x000fe20000000f00 */
[----:B------:R-:W-:-:S04]  /*07c0*/  IMAD.MOV.U32 R5, RZ, RZ, 0x0 ;  /* 0x00000000ff057424 */ /* 0x000fc800078e00ff */
[----:B------:R-:W-:Y:S05]  /*07d0*/  RET.REL.NODEC R4 `(_Z14computeSigmoidPd) ;  /* 0xfffffff804087950 */ /* 0x000fea0003c3ffff */
.L_x_8:
[----:B------:R-:W-:-:S00]  /*07e0*/  BRA `(.L_x_8) ;  /* 0xfffffffc00fc7947 */ /* 0x000fc0000383ffff */
[----:B------:R-:W-:-:S00]  /*07f0*/  NOP ;  /* 0x0000000000007918 */ /* 0x000fc00000000000 */
        /* <DEDUP_REMOVED lines=8> */
.L_x_22:


//--------------------- .text._Z9sumArraysPdS_    --------------------------
	.section	.text._Z9sumArraysPdS_,"ax",@progbits
	.align	128
        .global         _Z9sumArraysPdS_
        .type           _Z9sumArraysPdS_,@function
        .size           _Z9sumArraysPdS_,(.L_x_24 - _Z9sumArraysPdS_)
        .other          _Z9sumArraysPdS_,@"STO_CUDA_ENTRY STV_DEFAULT"
_Z9sumArraysPdS_:
.text._Z9sumArraysPdS_:
[----:B------:R-:W-:Y:S01]  /*0000*/  LDC R1, c[0x0][0x37c] ;  /* 0x0000df00ff017b82 */ /* 0x000fe20000000800 */
[----:B------:R-:W0:Y:S07]  /*0010*/  S2R R7, SR_TID.X ;  /* 0x0000000000077919 */ /* 0x000e2e0000002100 */
[----:B------:R-:W0:Y:S01]  /*0020*/  LDC.64 R2, c[0x0][0x388] ;  /* 0x0000e200ff027b82 */ /* 0x000e220000000a00 */
[----:B------:R-:W1:Y:S07]  /*0030*/  LDCU.64 UR4, c[0x0][0x358] ;  /* 0x00006b00ff0477ac */ /* 0x000e6e0008000a00 */
[----:B------:R-:W2:Y:S01]  /*0040*/  LDC.64 R4, c[0x0][0x380] ;  /* 0x0000e000ff047b82 */ /* 0x000ea20000000a00 */
[----:B0-----:R-:W-:-:S04]  /*0050*/  IMAD.WIDE.U32 R2, R7, 0x8, R2 ;  /* 0x0000000807027825 */ /* 0x001fc800078e0002 */
[----:B--2---:R-:W-:Y:S02]  /*0060*/  IMAD.WIDE.U32 R4, R7, 0x8, R4 ;  /* 0x0000000807047825 */ /* 0x004fe400078e0004 */
[----:B-1----:R-:W2:Y:S04]  /*0070*/  LDG.E.64 R2, desc[UR4][R2.64] ;  /* 0x0000000402027981 */ /* 0x002ea8000c1e1b00 */
[----:B------:R-:W2:Y:S02]  /*0080*/  LDG.E.64 R6, desc[UR4][R4.64] ;  /* 0x0000000404067981 */ /* 0x000ea4000c1e1b00 */
[----:B--2---:R-:W-:-:S07]  /*0090*/  DADD R6, R2, R6 ;  /* 0x0000000002067229 */ /* 0x004fce0000000006 */
[----:B------:R-:W-:Y:S01]  /*00a0*/  STG.E.64 desc[UR4][R4.64], R6 ;  /* 0x0000000604007986 */ /* 0x000fe2000c101b04 */
[----:B------:R-:W-:Y:S05]  /*00b0*/  EXIT ;  /* 0x000000000000794d */ /* 0x000fea0003800000 */
.L_x_9:
        /* <DEDUP_REMOVED lines=12> */
.L_x_24:


//--------------------- .text._Z10clearLayerPd    --------------------------
	.section	.text._Z10clearLayerPd,"ax",@progbits
	.align	128
        .global         _Z10clearLayerPd
        .type           _Z10clearLayerPd,@function
        .size           _Z10clearLayerPd,(.L_x_25 - _Z10clearLayerPd)
        .other          _Z10clearLayerPd,@"STO_CUDA_ENTRY STV_DEFAULT"
_Z10clearLayerPd:
.text._Z10clearLayerPd:
[----:B------:R-:W-:Y:S01]  /*0000*/  LDC R1, c[0x0][0x37c] ;  /* 0x0000df00ff017b82 */ /* 0x000fe20000000800 */
[----:B------:R-:W0:Y:S07]  /*0010*/  S2R R5, SR_TID.X ;  /* 0x0000000000057919 */ /* 0x000e2e0000002100 */
[----:B------:R-:W0:Y:S01]  /*0020*/  LDC.64 R2, c[0x0][0x380] ;  /* 0x0000e000ff027b82 */ /* 0x000e220000000a00 */
[----:B------:R-:W1:Y:S01]  /*0030*/  LDCU.64 UR4, c[0x0][0x358] ;  /* 0x00006b00ff0477ac */ /* 0x000e620008000a00 */
[----:B0-----:R-:W-:-:S05]  /*0040*/  IMAD.WIDE.U32 R2, R5, 0x8, R2 ;  /* 0x0000000805027825 */ /* 0x001fca00078e0002 */
[----:B-1----:R-:W-:Y:S01]  /*0050*/  STG.E.64 desc[UR4][R2.64], RZ ;  /* 0x000000ff02007986 */ /* 0x002fe2000c101b04 */
[----:B------:R-:W-:Y:S05]  /*0060*/  EXIT ;  /* 0x000000000000794d */ /* 0x000fea0003800000 */
.L_x_10:
        /* <DEDUP_REMOVED lines=9> */
.L_x_25:


//--------------------- .text._Z26computeHiddenLocalGradientiPdS_S_S_ --------------------------
	.section	.text._Z26computeHiddenLocalGradientiPdS_S_S_,"ax",@progbits
	.align	128
        .global         _Z26computeHiddenLocalGradientiPdS_S_S_
        .type           _Z26computeHiddenLocalGradientiPdS_S_S_,@function
        .size           _Z26computeHiddenLocalGradientiPdS_S_S_,(.L_x_26 - _Z26computeHiddenLocalGradientiPdS_S_S_)
        .other          _Z26computeHiddenLocalGradientiPdS_S_S_,@"STO_CUDA_ENTRY STV_DEFAULT"
_Z26computeHiddenLocalGradientiPdS_S_S_:
.text._Z26computeHiddenLocalGradientiPdS_S_S_:
[----:B------:R-:W-:Y:S01]  /*0000*/  LDC R1, c[0x0][0x37c] ;  /* 0x0000df00ff017b82 */ /* 0x000fe20000000800 */
[----:B------:R-:W0:Y:S07]  /*0010*/  S2R R0, SR_TID.X ;  /* 0x0000000000007919 */ /* 0x000e2e0000002100 */
[----:B------:R-:W0:Y:S01]  /*0020*/  LDC.64 R2, c[0x0][0x388] ;  /* 0x0000e200ff027b82 */ /* 0x000e220000000a00 */
[----:B------:R-:W1:Y:S01]  /*0030*/  LDCU.64 UR10, c[0x0][0x358] ;  /* 0x00006b00ff0a77ac */ /* 0x000e620008000a00 */
[----:B------:R-:W2:Y:S01]  /*0040*/  LDCU UR6, c[0x0][0x380] ;  /* 0x00007000ff0677ac */ /* 0x000ea20008000800 */
[----:B0-----:R-:W-:-:S06]  /*0050*/  IMAD.WIDE.U32 R2, R0, 0x8, R2 ;  /* 0x0000000800027825 */ /* 0x001fcc00078e0002 */
[----:B-1----:R-:W5:Y:S01]  /*0060*/  LDG.E.64 R2, desc[UR10][R2.64] ;  /* 0x0000000a02027981 */ /* 0x002f62000c1e1b00 */
[----:B--2---:R-:W-:Y:S01]  /*0070*/  UISETP.GE.AND UP0, UPT, UR6, 0x1, UPT ;  /* 0x000000010600788c */ /* 0x004fe2000bf06270 */
[----:B------:R-:W-:-:S08]  /*0080*/  CS2R R10, SRZ ;  /* 0x00000000000a7805 */ /* 0x000fd0000001ff00 */
[----:B------:R-:W-:Y:S05]  /*0090*/  BRA.U !UP0, `(.L_x_11) ;  /* 0x0000000908b07547 */ /* 0x000fea000b800000 */
[----:B------:R-:W-:Y:S02]  /*00a0*/  UISETP.GE.U32.AND UP1, UPT, UR6, 0x10, UPT ;  /* 0x000000100600788c */ /* 0x000fe4000bf26070 */
[----:B------:R-:W-:Y:S01]  /*00b0*/  IMAD R6, R0, UR6, RZ ;  /* 0x0000000600067c24 */ /* 0x000fe2000f8e02ff */
[----:B------:R-:W-:Y:S01]  /*00c0*/  ULOP3.LUT UR7, UR6, 0xf, URZ, 0xc0, !UPT ;  /* 0x0000000f06077892 */ /* 0x000fe2000f8ec0ff */
[----:B------:R-:W-:Y:S01]  /*00d0*/  IMAD.MOV.U32 R7, RZ, RZ, RZ ;  /* 0x000000ffff077224 */ /* 0x000fe200078e00ff */
[----:B------:R-:W-:Y:S02]  /*00e0*/  CS2R R10, SRZ ;  /* 0x00000000000a7805 */ /* 0x000fe4000001ff00 */
[----:B------:R-:W-:Y:S02]  /*00f0*/  UISETP.NE.AND UP0, UPT, UR7, URZ, UPT ;  /* 0x000000ff0700728c */ /* 0x000fe4000bf05270 */
[----:B------:R-:W-:Y:S09]  /*0100*/  BRA.U !UP1, `(.L_x_12) ;  /* 0x0000000509207547 */ /* 0x000ff2000b800000 */
[----:B------:R-:W0:Y:S01]  /*0110*/  LDC.64 R4, c[0x0][0x390] ;  /* 0x0000e400ff047b82 */ /* 0x000e220000000a00 */
[----:B------:R-:W1:Y:S01]  /*0120*/  LDCU.64 UR4, c[0x0][0x3a0] ;  /* 0x00007400ff0477ac */ /* 0x000e620008000a00 */
[----:B------:R-:W-:Y:S01]  /*0130*/  CS2R R10, SRZ ;  /* 0x00000000000a7805 */ /* 0x000fe2000001ff00 */
[----:B------:R-:W-:-:S04]  /*0140*/  ULOP3.LUT UR8, UR6, 0x7ffffff0, URZ, 0xc0, !UPT ;  /* 0x7ffffff006087892 */ /* 0x000fc8000f8ec0ff */
[----:B------:R-:W-:Y:S02]  /*0150*/  UIADD3 UR9, UPT, UPT, -UR8, URZ, URZ ;  /* 0x000000ff08097290 */ /* 0x000fe4000fffe1ff */
[----:B------:R-:W-:Y:S01]  /*0160*/  MOV R7, UR8 ;  /* 0x0000000800077c02 */ /* 0x000fe20008000f00 */
[----:B-1----:R-:W-:-:S04]  /*0170*/  UIADD3 UR4, UP1, UPT, UR4, 0x40, URZ ;  /* 0x0000004004047890 */ /* 0x002fc8000ff3e0ff */
[----:B------:R-:W-:Y:S01]  /*0180*/  UIADD3.X UR5, UPT, UPT, URZ, UR5, URZ, UP1, !UPT ;  /* 0x00000005ff057290 */ /* 0x000fe20008ffe4ff */
[----:B0-----:R-:W-:-:S04]  /*0190*/  IMAD.WIDE.U32 R4, R6, 0x8, R4 ;  /* 0x0000000806047825 */ /* 0x001fc800078e0004 */
[----:B------:R-:W-:Y:S01]  /*01a0*/  IMAD.U32 R18, RZ, RZ, UR4 ;  /* 0x00000004ff127e24 */ /* 0x000fe2000f8e00ff */
[----:B------:R-:W-:Y:S01]  /*01b0*/  IADD3 R12, P0, PT, R4, 0x40, RZ ;  /* 0x00000040040c7810 */ /* 0x000fe20007f1e0ff */
[----:B------:R-:W-:-:S04]  /*01c0*/  IMAD.U32 R19, RZ, RZ, UR5 ;  /* 0x00000005ff137e24 */ /* 0x000fc8000f8e00ff */
[----:B------:R-:W-:-:S08]  /*01d0*/  IMAD.X R13, RZ, RZ, R5, P0 ;  /* 0x000000ffff0d7224 */ /* 0x000fd000000e0605 */
.L_x_13:
[----:B------:R-:W-:Y:S01]  /*01e0*/  MOV R4, R18 ;  /* 0x0000001200047202 */ /* 0x000fe20000000f00 */
[----:B------:R-:W-:Y:S01]  /*01f0*/  IMAD.MOV.U32 R5, RZ, RZ, R19 ;  /* 0x000000ffff057224 */ /* 0x000fe200078e0013 */
[----:B------:R-:W-:Y:S01]  /*0200*/  MOV R8, R12 ;  /* 0x0000000c00087202 */ /* 0x000fe20000000f00 */
[----:B------:R-:W-:-:S03]  /*0210*/  IMAD.MOV.U32 R9, RZ, RZ, R13 ;  /* 0x000000ffff097224 */ /* 0x000fc600078e000d */
[----:B------:R-:W2:Y:S04]  /*0220*/  LDG.E.64 R14, desc[UR10][R4.64+-0x40] ;  /* 0xffffc00a040e7981 */ /* 0x000ea8000c1e1b00 */
[----:B------:R-:W2:Y:S04]  /*0230*/  LDG.E.64 R16, desc[UR10][R8.64+-0x40] ;  /* 0xffffc00a08107981 */ /* 0x000ea8000c1e1b00 */
[----:B------:R-:W3:Y:S04]  /*0240*/  LDG.E.64 R12, desc[UR10][R4.64+-0x38] ;  /* 0xffffc80a040c7981 */ /* 0x000ee8000c1e1b00 */
[----:B------:R-:W3:Y:S04]  /*0250*/  LDG.E.64 R22, desc[UR10][R8.64+-0x38] ;  /* 0xffffc80a08167981 */ /* 0x000ee8000c1e1b00 */
[----:B------:R-:W4:Y:S04]  /*0260*/  LDG.E.64 R18, desc[UR10][R4.64+-0x30] ;  /* 0xffffd00a04127981 */ /* 0x000f28000c1e1b00 */
[----:B------:R-:W4:Y:S01]  /*0270*/  LDG.E.64 R20, desc[UR10][R8.64+-0x30] ;  /* 0xffffd00a08147981 */ /* 0x000f22000c1e1b00 */
[----:B--2---:R-:W-:-:S03]  /*0280*/  DFMA R10, R14, R16, R10 ;  /* 0x000000100e0a722b */ /* 0x004fc6000000000a */
[----:B------:R-:W2:Y:S04]  /*0290*/  LDG.E.64 R14, desc[UR10][R4.64+-0x28] ;  /* 0xffffd80a040e7981 */ /* 0x000ea8000c1e1b00 */
[----:B------:R-:W2:Y:S01]  /*02a0*/  LDG.E.64 R16, desc[UR10][R8.64+-0x28] ;  /* 0xffffd80a08107981 */ /* 0x000ea2000c1e1b00 */
[----:B---3--:R-:W-:-:S03]  /*02b0*/  DFMA R22, R12, R22, R10 ;  /* 0x000000160c16722b */ /* 0x008fc6000000000a */
[----:B------:R-:W3:Y:S04]  /*02c0*/  LDG.E.64 R10, desc[UR10][R4.64+-0x20] ;  /* 0xffffe00a040a7981 */ /* 0x000ee8000c1e1b00 */
[----:B------:R-:W3:Y:S01]  /*02d0*/  LDG.E.64 R12, desc[UR10][R8.64+-0x20] ;  /* 0xffffe00a080c7981 */ /* 0x000ee2000c1e1b00 */
[----:B----4-:R-:W-:-:S03]  /*02e0*/  DFMA R22, R18, R20, R22 ;  /* 0x000000141216722b */ /* 0x010fc60000000016 */
        /* <DEDUP_REMOVED lines=32> */
[----:B------:R-:W-:Y:S01]  /*04f0*/  UIADD3 UR9, UPT, UPT, UR9, 0x10, URZ ;  /* 0x0000001009097890 */ /* 0x000fe2000fffe0ff */
[----:B---3--:R-:W-:Y:S01]  /*0500*/  DFMA R10, R10, R12, R22 ;  /* 0x0000000c0a0a722b */ /* 0x008fe20000000016 */
[----:B------:R-:W-:Y:S02]  /*0510*/  IADD3 R12, P1, PT, R8, 0x80, RZ ;  /* 0x00000080080c7810 */ /* 0x000fe40007f3e0ff */
[----:B------:R-:W-:-:S03]  /*0520*/  UISETP.NE.AND UP1, UPT, UR9, URZ, UPT ;  /* 0x000000ff0900728c */ /* 0x000fc6000bf25270 */
[----:B------:R-:W-:Y:S02]  /*0530*/  IMAD.X R13, RZ, RZ, R9, P1 ;  /* 0x000000ffff0d7224 */ /* 0x000fe400008e0609 */
[----:B----4-:R-:W-:Y:S01]  /*0540*/  DFMA R10, R18, R20, R10 ;  /* 0x00000014120a722b */ /* 0x010fe2000000000a */
[----:B------:R-:W-:-:S04]  /*0550*/  IADD3 R18, P0, PT, R4, 0x80, RZ ;  /* 0x0000008004127810 */ /* 0x000fc80007f1e0ff */
[----:B------:R-:W-:-:S03]  /*0560*/  IADD3.X R19, PT, PT, RZ, R5, RZ, P0, !PT ;  /* 0x00000005ff137210 */ /* 0x000fc600007fe4ff */
[----:B--2---:R-:W-:Y:S01]  /*0570*/  DFMA R10, R16, R14, R10 ;  /* 0x0000000e100a722b */ /* 0x004fe2000000000a */
[----:B------:R-:W-:Y:S10]  /*0580*/  BRA.U UP1, `(.L_x_13) ;  /* 0xfffffffd01147547 */ /* 0x000ff4000b83ffff */
.L_x_12:
[----:B------:R-:W-:Y:S05]  /*0590*/  BRA.U !UP0, `(.L_x_11) ;  /* 0x0000000508707547 */ /* 0x000fea000b800000 */
[----:B------:R-:W-:Y:S02]  /*05a0*/  UISETP.GE.U32.AND UP0, UPT, UR7, 0x8, UPT ;  /* 0x000000080700788c */ /* 0x000fe4000bf06070 */
[----:B------:R-:W-:-:S04]  /*05b0*/  ULOP3.LUT UR5, UR6, 0x7, URZ, 0xc0, !UPT ;  /* 0x0000000706057892 */ /* 0x000fc8000f8ec0ff */
[----:B------:R-:W-:-:S03]  /*05c0*/  UISETP.NE.AND UP1, UPT, UR5, URZ, UPT ;  /* 0x000000ff0500728c */ /* 0x000fc6000bf25270 */
[----:B------:R-:W-:Y:S08]  /*05d0*/  BRA.U !UP0, `(.L_x_14) ;  /* 0x00000001088c7547 */ /* 0x000ff0000b800000 */
[----:B------:R-:W0:Y:S01]  /*05e0*/  LDC.64 R18, c[0x0][0x390] ;  /* 0x0000e400ff127b82 */ /* 0x000e220000000a00 */
[----:B------:R-:W-:Y:S01]  /*05f0*/  IADD3 R5, PT, PT, R6, R7, RZ ;  /* 0x0000000706057210 */ /* 0x000fe20007ffe0ff */
[----:B------:R-:W1:Y:S06]  /*0600*/  LDCU.64 UR8, c[0x0][0x390] ;  /* 0x00007200ff0877ac */ /* 0x000e6c0008000a00 */
[----:B------:R-:W2:Y:S01]  /*0610*/  LDC.64 R8, c[0x0][0x3a0] ;  /* 0x0000e800ff087b82 */ /* 0x000ea20000000a00 */
[----:B0-----:R-:W-:-:S06]  /*0620*/  IMAD.WIDE.U32 R18, R5, 0x8, R18 ;  /* 0x0000000805127825 */ /* 0x001fcc00078e0012 */
[----:B------:R-:W3:Y:S01]  /*0630*/  LDG.E.64 R18, desc[UR10][R18.64] ;  /* 0x0000000a12127981 */ /* 0x000ee2000c1e1b00 */
[----:B--2---:R-:W-:-:S05]  /*0640*/  IMAD.WIDE.U32 R8, R7, 0x8, R8 ;  /* 0x0000000807087825 */ /* 0x004fca00078e0008 */
[----:B------:R-:W3:Y:S01]  /*0650*/  LDG.E.64 R20, desc[UR10][R8.64] ;  /* 0x0000000a08147981 */ /* 0x000ee2000c1e1b00 */
[----:B------:R-:W-:-:S03]  /*0660*/  IADD3 R5, P0, PT, R6, R7, RZ ;  /* 0x0000000706057210 */ /* 0x000fc60007f1e0ff */
[----:B------:R-:W2:Y:S02]  /*0670*/  LDG.E.64 R14, desc[UR10][R8.64+0x10] ;  /* 0x0000100a080e7981 */ /* 0x000ea4000c1e1b00 */
[----:B------:R-:W-:Y:S01]  /*0680*/  IMAD.X R12, RZ, RZ, RZ, P0 ;  /* 0x000000ffff0c7224 */ /* 0x000fe200000e06ff */
[C---:B-1----:R-:W-:Y:S01]  /*0690*/  LEA R4, P0, R5.reuse, UR8, 0x3 ;  /* 0x0000000805047c11 */ /* 0x042fe2000f8018ff */
[----:B------:R-:W4:Y:S03]  /*06a0*/  LDG.E.64 R24, desc[UR10][R8.64+0x38] ;  /* 0x0000380a08187981 */ /* 0x000f26000c1e1b00 */
[----:B------:R-:W-:Y:S02]  /*06b0*/  LEA.HI.X R5, R5, UR9, R12, 0x3, P0 ;  /* 0x0000000905057c11 */ /* 0x000fe400080f1c0c */
[----:B------:R-:W2:Y:S04]  /*06c0*/  LDG.E.64 R12, desc[UR10][R8.64+0x8] ;  /* 0x0000080a080c7981 */ /* 0x000ea8000c1e1b00 */
[----:B------:R-:W2:Y:S04]  /*06d0*/  LDG.E.64 R22, desc[UR10][R4.64+0x8] ;  /* 0x0000080a04167981 */ /* 0x000ea8000c1e1b00 */
[----:B------:R-:W4:Y:S04]  /*06e0*/  LDG.E.64 R16, desc[UR10][R4.64+0x10] ;  /* 0x0000100a04107981 */ /* 0x000f28000c1e1b00 */
[----:B------:R-:W4:Y:S01]  /*06f0*/  LDG.E.64 R26, desc[UR10][R4.64+0x38] ;  /* 0x0000380a041a7981 */ /* 0x000f22000c1e1b00 */
[----:B---3--:R-:W-:-:S03]  /*0700*/  DFMA R10, R20, R18, R10 ;  /* 0x00000012140a722b */ /* 0x008fc6000000000a */
[----:B------:R-:W3:Y:S04]  /*0710*/  LDG.E.64 R18, desc[UR10][R8.64+0x18] ;  /* 0x0000180a08127981 */ /* 0x000ee8000c1e1b00 */
[----:B------:R-:W3:Y:S01]  /*0720*/  LDG.E.64 R20, desc[UR10][R4.64+0x18] ;  /* 0x0000180a04147981 */ /* 0x000ee2000c1e1b00 */
[----:B--2---:R-:W-:-:S03]  /*0730*/  DFMA R22, R12, R22, R10 ;  /* 0x000000160c16722b */ /* 0x004fc6000000000a */
[----:B------:R-:W2:Y:S04]  /*0740*/  LDG.E.64 R10, desc[UR10][R8.64+0x20] ;  /* 0x0000200a080a7981 */ /* 0x000ea8000c1e1b00 */
[----:B------:R-:W2:Y:S01]  /*0750*/  LDG.E.64 R12, desc[UR10][R4.64+0x20] ;  /* 0x0000200a040c7981 */ /* 0x000ea2000c1e1b00 */
[----:B----4-:R-:W-:-:S03]  /*0760*/  DFMA R22, R14, R16, R22 ;  /* 0x000000100e16722b */ /* 0x010fc60000000016 */
[----:B------:R-:W4:Y:S04]  /*0770*/  LDG.E.64 R14, desc[UR10][R8.64+0x28] ;  /* 0x0000280a080e7981 */ /* 0x000f28000c1e1b00 */
[----:B------:R-:W4:Y:S01]  /*0780*/  LDG.E.64 R16, desc[UR10][R4.64+0x28] ;  /* 0x0000280a04107981 */ /* 0x000f22000c1e1b00 */
[----:B---3--:R-:W-:-:S03]  /*0790*/  DFMA R22, R18, R20, R22 ;  /* 0x000000141216722b */ /* 0x008fc60000000016 */
[----:B------:R-:W3:Y:S04]  /*07a0*/  LDG.E.64 R18, desc[UR10][R8.64+0x30] ;  /* 0x0000300a08127981 */ /* 0x000ee8000c1e1b00 */
[----:B------:R-:W3:Y:S01]  /*07b0*/  LDG.E.64 R20, desc[UR10][R4.64+0x30] ;  /* 0x0000300a04147981 */ /* 0x000ee2000c1e1b00 */
[----:B--2---:R-:W-:-:S08]  /*07c0*/  DFMA R10, R10, R12, R22 ;  /* 0x0000000c0a0a722b */ /* 0x004fd00000000016 */
[----:B----4-:R-:W-:Y:S01]  /*07d0*/  DFMA R10, R14, R16, R10 ;  /* 0x000000100e0a722b */ /* 0x010fe2000000000a */
[----:B------:R-:W-:-:S07]  /*07e0*/  IADD3 R7, PT, PT, R7, 0x8, RZ ;  /* 0x0000000807077810 */ /* 0x000fce0007ffe0ff */
[----:B---3--:R-:W-:-:S08]  /*07f0*/  DFMA R10, R18, R20, R10 ;  /* 0x00000014120a722b */ /* 0x008fd0000000000a */
[----:B------:R-:W-:-:S11]  /*0800*/  DFMA R10, R24, R26, R10 ;  /* 0x0000001a180a722b */ /* 0x000fd6000000000a */
.L_x_14:
[----:B------:R-:W-:Y:S05]  /*0810*/  BRA.U !UP1, `(.L_x_11) ;  /* 0x0000000109d07547 */ /* 0x000fea000b800000 */
[----:B------:R-:W-:Y:S02]  /*0820*/  UISETP.GE.U32.AND UP0, UPT, UR5, 0x4, UPT ;  /* 0x000000040500788c */ /* 0x000fe4000bf06070 */
[----:B------:R-:W-:-:S04]  /*0830*/  ULOP3.LUT UR4, UR6, 0x3, URZ, 0xc0, !UPT ;  /* 0x0000000306047892 */ /* 0x000fc8000f8ec0ff */
[----:B------:R-:W-:-:S03]  /*0840*/  UISETP.NE.AND UP1, UPT, UR4, URZ, UPT ;  /* 0x000000ff0400728c */ /* 0x000fc6000bf25270 */
[----:B------:R-:W-:Y:S08]  /*0850*/  BRA.U !UP0, `(.L_x_15) ;  /* 0x00000001085c7547 */ /* 0x000ff0000b800000 */
[----:B------:R-:W0:Y:S01]  /*0860*/  LDC.64 R4, c[0x0][0x390] ;  /* 0x0000e400ff047b82 */ /* 0x000e220000000a00 */
[----:B------:R-:W1:Y:S01]  /*0870*/  LDCU.64 UR6, c[0x0][0x390] ;  /* 0x00007200ff0677ac */ /* 0x000e620008000a00 */
[C---:B------:R-:W-:Y:S01]  /*0880*/  IMAD.IADD R9, R6.reuse, 0x1, R7 ;  /* 0x0000000106097824 */ /* 0x040fe200078e0207 */
[----:B------:R-:W-:-:S04]  /*0890*/  IADD3 R12, P0, PT, R6, R7, RZ ;  /* 0x00000007060c7210 */ /* 0x000fc80007f1e0ff */
[----:B------:R-:W-:Y:S01]  /*08a0*/  IADD3.X R13, PT, PT, RZ, RZ, RZ, P0, !PT ;  /* 0x000000ffff0d7210 */ /* 0x000fe200007fe4ff */
[----:B------:R-:W2:Y:S01]  /*08b0*/  LDC.64 R26, c[0x0][0x3a0] ;  /* 0x0000e800ff1a7b82 */ /* 0x000ea20000000a00 */
[----:B-1----:R-:W-:Y:S01]  /*08c0*/  LEA R20, P0, R12, UR6, 0x3 ;  /* 0x000000060c147c11 */ /* 0x002fe2000f8018ff */
[----:B0-----:R-:W-:-:S04]  /*08d0*/  IMAD.WIDE.U32 R4, R9, 0x8, R4 ;  /* 0x0000000809047825 */ /* 0x001fc800078e0004 */
[----:B--2---:R-:W-:Y:S02]  /*08e0*/  IMAD.WIDE.U32 R26, R7, 0x8, R26 ;  /* 0x00000008071a7825 */ /* 0x004fe400078e001a */
[----:B------:R-:W2:Y:S01]  /*08f0*/  LDG.E.64 R4, desc[UR10][R4.64] ;  /* 0x0000000a04047981 */ /* 0x000ea2000c1e1b00 */
[----:B------:R-:W-:-:S03]  /*0900*/  LEA.HI.X R21, R12, UR7, R13, 0x3, P0 ;  /* 0x000000070c157c11 */ /* 0x000fc600080f1c0d */
[----:B------:R-:W2:Y:S04]  /*0910*/  LDG.E.64 R8, desc[UR10][R26.64] ;  /* 0x0000000a1a087981 */ /* 0x000ea8000c1e1b00 */
[----:B------:R-:W3:Y:S04]  /*0920*/  LDG.E.64 R12, desc[UR10][R26.64+0x8] ;  /* 0x0000080a1a0c7981 */ /* 0x000ee8000c1e1b00 */
[----:B------:R-:W3:Y:S04]  /*0930*/  LDG.E.64 R14, desc[UR10][R20.64+0x8] ;  /* 0x0000080a140e7981 */ /* 0x000ee8000c1e1b00 */
[----:B------:R-:W4:Y:S04]  /*0940*/  LDG.E.64 R16, desc[UR10][R26.64+0x10] ;  /* 0x0000100a1a107981 */ /* 0x000f28000c1e1b00 */
[----:B------:R-:W4:Y:S04]  /*0950*/  LDG.E.64 R18, desc[UR10][R20.64+0x10] ;  /* 0x0000100a14127981 */ /* 0x000f28000c1e1b00 */
[----:B------:R-:W4:Y:S04]  /*0960*/  LDG.E.64 R22, desc[UR10][R26.64+0x18] ;  /* 0x0000180a1a167981 */ /* 0x000f28000c1e1b00 */
[----:B------:R-:W4:Y:S01]  /*0970*/  LDG.E.64 R24, desc[UR10][R20.64+0x18] ;  /* 0x0000180a14187981 */ /* 0x000f22000c1e1b00 */
[----:B------:R-:W-:Y:S01]  /*0980*/  VIADD R7, R7, 0x4 ;  /* 0x0000000407077836 */ /* 0x000fe20000000000 */
[----:B--2---:R-:W-:-:S08]  /*0990*/  DFMA R8, R8, R4, R10 ;  /* 0x000000040808722b */ /* 0x004fd0000000000a */
[----:B---3--:R-:W-:-:S08]  /*09a0*/  DFMA R8, R12, R14, R8 ;  /* 0x0000000e0c08722b */ /* 0x008fd00000000008 */
[----:B----4-:R-:W-:-:S08]  /*09b0*/  DFMA R8, R16, R18, R8 ;  /* 0x000000121008722b */ /* 0x010fd00000000008 */
[----:B------:R-:W-:-:S11]  /*09c0*/  DFMA R10, R22, R24, R8 ;  /* 0x00000018160a722b */ /* 0x000fd60000000008 */
.L_x_15:
[----:B------:R-:W-:Y:S05]  /*09d0*/  BRA.U !UP1, `(.L_x_11) ;  /* 0x0000000109607547 */ /* 0x000fea000b800000 */
[----:B------:R-:W0:Y:S01]  /*09e0*/  LDC.64 R4, c[0x0][0x390] ;  /* 0x0000e400ff047b82 */ /* 0x000e220000000a00 */
[----:B------:R-:W-:Y:S01]  /*09f0*/  IADD3 R13, PT, PT, R6, R7, RZ ;  /* 0x00000007060d7210 */ /* 0x000fe20007ffe0ff */
[----:B------:R-:W-:-:S06]  /*0a00*/  UIADD3 UR4, UPT, UPT, -UR4, URZ, URZ ;  /* 0x000000ff04047290 */ /* 0x000fcc000fffe1ff */
[----:B------:R-:W1:Y:S01]  /*0a10*/  LDC.64 R8, c[0x0][0x3a0] ;  /* 0x0000e800ff087b82 */ /* 0x000e620000000a00 */
[----:B0-----:R-:W-:-:S04]  /*0a20*/  IMAD.WIDE.U32 R4, R13, 0x8, R4 ;  /* 0x000000080d047825 */ /* 0x001fc800078e0004 */
[----:B------:R-:W-:Y:S01]  /*0a30*/  IMAD.MOV.U32 R12, RZ, RZ, R4 ;  /* 0x000000ffff0c7224 */ /* 0x000fe200078e0004 */
[----:B------:R-:W-:Y:S01]  /*0a40*/  MOV R13, R5 ;  /* 0x00000005000d7202 */ /* 0x000fe20000000f00 */
[----:B-1----:R-:W-:-:S04]  /*0a50*/  IMAD.WIDE.U32 R6, R7, 0x8, R8 ;  /* 0x0000000807067825 */ /* 0x002fc800078e0008 */
[----:B------:R-:W-:Y:S01]  /*0a60*/  IMAD.MOV.U32 R8, RZ, RZ, R6 ;  /* 0x000000ffff087224 */ /* 0x000fe200078e0006 */
[----:B------:R-:W-:-:S07]  /*0a70*/  MOV R9, R7 ;  /* 0x0000000700097202 */ /* 0x000fce0000000f00 */
.L_x_16:
[----:B------:R-:W-:Y:S01]  /*0a80*/  IMAD.MOV.U32 R4, RZ, RZ, R8 ;  /* 0x000000ffff047224 */ /* 0x000fe200078e0008 */
[----:B------:R-:W-:Y:S01]  /*0a90*/  MOV R5, R9 ;  /* 0x0000000900057202 */ /* 0x000fe20000000f00 */
[----:B------:R-:W-:Y:S01]  /*0aa0*/  IMAD.MOV.U32 R6, RZ, RZ, R12 ;  /* 0x000000ffff067224 */ /* 0x000fe200078e000c */
[----:B------:R-:W-:-:S04]  /*0ab0*/  MOV R7, R13 ;  /* 0x0000000d00077202 */ /* 0x000fc80000000f00 */
[----:B------:R-:W2:Y:S04]  /*0ac0*/  LDG.E.64 R4, desc[UR10][R4.64] ;  /* 0x0000000a04047981 */ /* 0x000ea8000c1e1b00 */
[----:B------:R-:W2:Y:S01]  /*0ad0*/  LDG.E.64 R6, desc[UR10][R6.64] ;  /* 0x0000000a06067981 */ /* 0x000ea2000c1e1b00 */
[----:B------:R-:W-:Y:S01]  /*0ae0*/  UIADD3 UR4, UPT, UPT, UR4, 0x1, URZ ;  /* 0x0000000104047890 */ /* 0x000fe2000fffe0ff */
[----:B------:R-:W-:Y:S02]  /*0af0*/  IADD3 R12, P0, PT, R12, 0x8, RZ ;  /* 0x000000080c0c7810 */ /* 0x000fe40007f1e0ff */
[----:B------:R-:W-:Y:S01]  /*0b00*/  IADD3 R8, P1, PT, R8, 0x8, RZ ;  /* 0x0000000808087810 */ /* 0x000fe20007f3e0ff */
[----:B------:R-:W-:Y:S02]  /*0b10*/  UISETP.NE.AND UP0, UPT, UR4, URZ, UPT ;  /* 0x000000ff0400728c */ /* 0x000fe4000bf05270 */
[----:B------:R-:W-:Y:S01]  /*0b20*/  IMAD.X R13, RZ, RZ, R13, P0 ;  /* 0x000000ffff0d7224 */ /* 0x000fe200000e060d */
[----:B------:R-:W-:Y:S01]  /*0b30*/  IADD3.X R9, PT, PT, RZ, R9, RZ, P1, !PT ;  /* 0x00000009ff097210 */ /* 0x000fe20000ffe4ff */
[----:B--2---:R-:W-:-:S05]  /*0b40*/  DFMA R10, R4, R6, R10 ;  /* 0x00000006040a722b */ /* 0x004fca000000000a */
[----:B------:R-:W-:Y:S06]  /*0b50*/  BRA.U UP0, `(.L_x_16) ;  /* 0xfffffffd00c87547 */ /* 0x000fec000b83ffff */
.L_x_11:
[----:B------:R-:W0:Y:S01]  /*0b60*/  LDC.64 R6, c[0x0][0x398] ;  /* 0x0000e600ff067b82 */ /* 0x000e220000000a00 */
[----:B-----5:R-:W-:-:S08]  /*0b70*/  DADD R4, -R2, 1 ;  /* 0x3ff0000002047429 */ /* 0x020fd00000000100 */
[----:B------:R-:W-:-:S08]  /*0b80*/  DMUL R4, R2, R4 ;  /* 0x0000000402047228 */ /* 0x000fd00000000000 */
[----:B------:R-:W-:Y:S01]  /*0b90*/  DMUL R4, R4, R10 ;  /* 0x0000000a04047228 */ /* 0x000fe20000000000 */
[----:B0-----:R-:W-:-:S06]  /*0ba0*/  IMAD.WIDE.U32 R2, R0, 0x8, R6 ;  /* 0x0000000800027825 */ /* 0x001fcc00078e0006 */
[----:B------:R-:W-:Y:S01]  /*0bb0*/  STG.E.64 desc[UR10][R2.64], R4 ;  /* 0x0000000402007986 */ /* 0x000fe2000c101b0a */
[----:B------:R-:W-:Y:S05]  /*0bc0*/  EXIT ;  /* 0x000000000000794d */ /* 0x000fea0003800000 */
.L_x_17:
        /* <DEDUP_REMOVED lines=11> */
.L_x_26:


//--------------------- .text._Z21computeBiasDerivativedPdS_ --------------------------
	.section	.text._Z21computeBiasDerivativedPdS_,"ax",@progbits
	.align	128
        .global         _Z21computeBiasDerivativedPdS_
        .type           _Z21computeBiasDerivativedPdS_,@function
        .size           _Z21computeBiasDerivativedPdS_,(.L_x_27 - _Z21computeBiasDerivativedPdS_)
        .other          _Z21computeBiasDerivativedPdS_,@"STO_CUDA_ENTRY STV_DEFAULT"
_Z21computeBiasDerivativedPdS_:
.text._Z21computeBiasDerivativedPdS_:
[----:B------:R-:W-:Y:S01]  /*0000*/  LDC R1, c[0x0][0x37c] ;  /* 0x0000df00ff017b82 */ /* 0x000fe20000000800 */
[----:B------:R-:W0:Y:S07]  /*0010*/  S2R R9, SR_TID.X ;  /* 0x0000000000097919 */ /* 0x000e2e0000002100 */
[----:B------:R-:W0:Y:S01]  /*0020*/  LDC.64 R2, c[0x0][0x388] ;  /* 0x0000e200ff027b82 */ /* 0x000e220000000a00 */
[----:B------:R-:W1:Y:S07]  /*0030*/  LDCU.64 UR4, c[0x0][0x358] ;  /* 0x00006b00ff0477ac */ /* 0x000e6e0008000a00 */
[----:B------:R-:W2:Y:S08]  /*0040*/  LDC.64 R4, c[0x0][0x380] ;  /* 0x0000e000ff047b82 */ /* 0x000eb00000000a00 */
[----:B------:R-:W3:Y:S01]  /*0050*/  LDC.64 R6, c[0x0][0x390] ;  /* 0x0000e400ff067b82 */ /* 0x000ee20000000a00 */
[----:B0-----:R-:W-:-:S06]  /*0060*/  IMAD.WIDE.U32 R2, R9, 0x8, R2 ;  /* 0x0000000809027825 */ /* 0x001fcc00078e0002 */
[----:B-1----:R-:W2:Y:S01]  /*0070*/  LDG.E.64 R2, desc[UR4][R2.64] ;  /* 0x0000000402027981 */ /* 0x002ea2000c1e1b00 */
[----:B---3--:R-:W-:Y:S01]  /*0080*/  IMAD.WIDE.U32 R6, R9, 0x8, R6 ;  /* 0x0000000809067825 */ /* 0x008fe200078e0006 */
[----:B--2---:R-:W-:-:S07]  /*0090*/  DMUL R4, R2, -R4 ;  /* 0x8000000402047228 */ /* 0x004fce0000000000 */
[----:B------:R-:W-:Y:S01]  /*00a0*/  STG.E.64 desc[UR4][R6.64], R4 ;  /* 0x0000000406007986 */ /* 0x000fe2000c101b04 */
[----:B------:R-:W-:Y:S05]  /*00b0*/  EXIT ;  /* 0x000000000000794d */ /* 0x000fea0003800000 */
.L_x_18:
        /* <DEDUP_REMOVED lines=12> */
.L_x_27:


//--------------------- .text._Z22computeTotalDerivativediPdS_S_i --------------------------
	.section	.text._Z22computeTotalDerivativediPdS_S_i,"ax",@progbits
	.align	128
        .global         _Z22computeTotalDerivativediPdS_S_i
        .type           _Z22computeTotalDerivativediPdS_S_i,@function
        .size           _Z22computeTotalDerivativediPdS_S_i,(.L_x_28 - _Z22computeTotalDerivativediPdS_S_i)
        .other          _Z22computeTotalDerivativediPdS_S_i,@"STO_CUDA_ENTRY STV_DEFAULT"
_Z22computeTotalDerivativediPdS_S_i:
.text._Z22computeTotalDerivativediPdS_S_i:
[----:B------:R-:W-:Y:S01]  /*0000*/  LDC R1, c[0x0][0x37c] ;  /* 0x0000df00ff017b82 */ /* 0x000fe20000000800 */
[----:B------:R-:W0:Y:S01]  /*0010*/  S2R R0, SR_CTAID.X ;  /* 0x0000000000007919 */ /* 0x000e220000002500 */
[----:B------:R-:W0:Y:S01]  /*0020*/  LDCU UR4, c[0x0][0x360] ;  /* 0x00006c00ff0477ac */ /* 0x000e220008000800 */
[----:B------:R-:W0:Y:S01]  /*0030*/  S2R R3, SR_TID.X ;  /* 0x0000000000037919 */ /* 0x000e220000002100 */
[----:B------:R-:W1:Y:S01]  /*0040*/  LDCU UR5, c[0x0][0x3a8] ;  /* 0x00007500ff0577ac */ /* 0x000e620008000800 */
[----:B0-----:R-:W-:-:S05]  /*0050*/  IMAD R0, R0, UR4, R3 ;  /* 0x0000000400007c24 */ /* 0x001fca000f8e0203 */
[----:B-1----:R-:W-:-:S13]  /*0060*/  ISETP.GE.AND P0, PT, R0, UR5, PT ;  /* 0x0000000500007c0c */ /* 0x002fda000bf06270 */
[----:B------:R-:W-:Y:S05]  /*0070*/  @P0 EXIT ;  /* 0x000000000000094d */ /* 0x000fea0003800000 */
[----:B------:R-:W0:Y:S01]  /*0080*/  LDC R9, c[0x0][0x388] ;  /* 0x0000e200ff097b82 */ /* 0x000e220000000800 */
[----:B------:R-:W-:Y:S01]  /*0090*/  IABS R7, R0 ;  /* 0x0000000000077213 */ /* 0x000fe20000000000 */
[----:B------:R-:W1:Y:S01]  /*00a0*/  LDCU.64 UR4, c[0x0][0x358] ;  /* 0x00006b00ff0477ac */ /* 0x000e620008000a00 */
[----:B------:R-:W2:Y:S01]  /*00b0*/  LDCU.64 UR6, c[0x0][0x380] ;  /* 0x00007000ff0677ac */ /* 0x000ea20008000a00 */
[----:B0-----:R-:W-:-:S04]  /*00c0*/  IABS R6, R9 ;  /* 0x0000000900067213 */ /* 0x001fc80000000000 */
[----:B------:R-:W0:Y:S08]  /*00d0*/  I2F.RP R4, R6 ;  /* 0x0000000600047306 */ /* 0x000e300000209400 */
[----:B0-----:R-:W0:Y:S02]  /*00e0*/  MUFU.RCP R4, R4 ;  /* 0x0000000400047308 */ /* 0x001e240000001000 */
[----:B0-----:R-:W-:-:S06]  /*00f0*/  IADD3 R2, PT, PT, R4, 0xffffffe, RZ ;  /* 0x0ffffffe04027810 */ /* 0x001fcc0007ffe0ff */
[----:B------:R0:W3:Y:S02]  /*0100*/  F2I.FTZ.U32.TRUNC.NTZ R3, R2 ;  /* 0x0000000200037305 */ /* 0x0000e4000021f000 */
[----:B0-----:R-:W-:Y:S01]  /*0110*/  IMAD.MOV.U32 R2, RZ, RZ, RZ ;  /* 0x000000ffff027224 */ /* 0x001fe200078e00ff */
[----:B---3--:R-:W-:-:S05]  /*0120*/  IADD3 R5, PT, PT, RZ, -R3, RZ ;  /* 0x80000003ff057210 */ /* 0x008fca0007ffe0ff */
[----:B------:R-:W-:-:S04]  /*0130*/  IMAD R5, R5, R6, RZ ;  /* 0x0000000605057224 */ /* 0x000fc800078e02ff */
[----:B------:R-:W-:Y:S01]  /*0140*/  IMAD.HI.U32 R3, R3, R5, R2 ;  /* 0x0000000503037227 */ /* 0x000fe200078e0002 */
[----:B------:R-:W-:-:S04]  /*0150*/  LOP3.LUT R2, R0, R9, RZ, 0x3c, !PT ;  /* 0x0000000900027212 */ /* 0x000fc800078e3cff */
[----:B------:R-:W-:Y:S01]  /*0160*/  ISETP.GE.AND P1, PT, R2, RZ, PT ;  /* 0x000000ff0200720c */ /* 0x000fe20003f26270 */
[----:B------:R-:W-:-:S05]  /*0170*/  IMAD.HI.U32 R5, R3, R7, RZ ;  /* 0x0000000703057227 */ /* 0x000fca00078e00ff */
[----:B------:R-:W-:-:S05]  /*0180*/  IADD3 R3, PT, PT, -R5, RZ, RZ ;  /* 0x000000ff05037210 */ /* 0x000fca0007ffe1ff */
[----:B------:R-:W-:-:S05]  /*0190*/  IMAD R3, R6, R3, R7 ;  /* 0x0000000306037224 */ /* 0x000fca00078e0207 */
[----:B------:R-:W-:-:S13]  /*01a0*/  ISETP.GT.U32.AND P2, PT, R6, R3, PT ;  /* 0x000000030600720c */ /* 0x000fda0003f44070 */
[----:B------:R-:W-:Y:S01]  /*01b0*/  @!P2 IMAD.IADD R3, R3, 0x1, -R6 ;  /* 0x000000010303a824 */ /* 0x000fe200078e0a06 */
[----:B------:R-:W-:Y:S02]  /*01c0*/  @!P2 IADD3 R5, PT, PT, R5, 0x1, RZ ;  /* 0x000000010505a810 */ /* 0x000fe40007ffe0ff */
[----:B------:R-:W-:Y:S02]  /*01d0*/  ISETP.NE.AND P2, PT, R9, RZ, PT ;  /* 0x000000ff0900720c */ /* 0x000fe40003f45270 */
[----:B------:R-:W-:Y:S02]  /*01e0*/  ISETP.GE.U32.AND P0, PT, R3, R6, PT ;  /* 0x000000060300720c */ /* 0x000fe40003f06070 */
[----:B------:R-:W0:Y:S08]  /*01f0*/  LDC.64 R2, c[0x0][0x398] ;  /* 0x0000e600ff027b82 */ /* 0x000e300000000a00 */
[----:B------:R-:W3:Y:S03]  /*0200*/  LDC.64 R6, c[0x0][0x390] ;  /* 0x0000e400ff067b82 */ /* 0x000ee60000000a00 */
[----:B------:R-:W-:-:S05]  /*0210*/  @P0 VIADD R5, R5, 0x1 ;  /* 0x0000000105050836 */ /* 0x000fca0000000000 */
[----:B------:R-:W-:Y:S02]  /*0220*/  @!P1 IADD3 R5, PT, PT, -R5, RZ, RZ ;  /* 0x000000ff05059210 */ /* 0x000fe40007ffe1ff */
[----:B------:R-:W-:-:S05]  /*0230*/  @!P2 LOP3.LUT R5, RZ, R9, RZ, 0x33, !PT ;  /* 0x00000009ff05a212 */ /* 0x000fca00078e33ff */
[----:B------:R-:W-:-:S04]  /*0240*/  IMAD.MOV R4, RZ, RZ, -R5 ;  /* 0x000000ffff047224 */ /* 0x000fc800078e0a05 */
[----:B------:R-:W-:-:S04]  /*0250*/  IMAD R9, R9, R4, R0 ;  /* 0x0000000409097224 */ /* 0x000fc800078e0200 */
[----:B0-----:R-:W-:Y:S02]  /*0260*/  IMAD.WIDE R2, R9, 0x8, R2 ;  /* 0x0000000809027825 */ /* 0x001fe400078e0202 */
[----:B------:R-:W0:Y:S02]  /*0270*/  LDC.64 R8, c[0x0][0x3a0] ;  /* 0x0000e800ff087b82 */ /* 0x000e240000000a00 */
[----:B---3--:R-:W-:Y:S02]  /*0280*/  IMAD.WIDE R6, R5, 0x8, R6 ;  /* 0x0000000805067825 */ /* 0x008fe400078e0206 */
[----:B-1----:R-:W2:Y:S04]  /*0290*/  LDG.E.64 R2, desc[UR4][R2.64] ;  /* 0x0000000402027981 */ /* 0x002ea8000c1e1b00 */
[----:B------:R-:W3:Y:S01]  /*02a0*/  LDG.E.64 R6, desc[UR4][R6.64] ;  /* 0x0000000406067981 */ /* 0x000ee2000c1e1b00 */
[----:B0-----:R-:W-:Y:S01]  /*02b0*/  IMAD.WIDE R8, R0, 0x8, R8 ;  /* 0x0000000800087825 */ /* 0x001fe200078e0208 */
[----:B--2---:R-:W-:-:S08]  /*02c0*/  DMUL R4, R2, -UR6 ;  /* 0x8000000602047c28 */ /* 0x004fd00008000000 */
[----:B---3--:R-:W-:-:S07]  /*02d0*/  DMUL R4, R4, R6 ;  /* 0x0000000604047228 */ /* 0x008fce0000000000 */
[----:B------:R-:W-:Y:S01]  /*02e0*/  STG.E.64 desc[UR4][R8.64], R4 ;  /* 0x0000000408007986 */ /* 0x000fe2000c101b04 */
[----:B------:R-:W-:Y:S05]  /*02f0*/  EXIT ;  /* 0x000000000000794d */ /* 0x000fea0003800000 */
.L_x_19:
        /* <DEDUP_REMOVED lines=16> */
.L_x_28:


//--------------------- .text._Z26computeOutputLocalGradientPdS_S_i --------------------------
	.section	.text._Z26computeOutputLocalGradientPdS_S_i,"ax",@progbits
	.align	128
        .global         _Z26computeOutputLocalGradientPdS_S_i
        .type           _Z26computeOutputLocalGradientPdS_S_i,@function
        .size           _Z26computeOutputLocalGradientPdS_S_i,(.L_x_29 - _Z26computeOutputLocalGradientPdS_S_i)
        .other          _Z26computeOutputLocalGradientPdS_S_i,@"STO_CUDA_ENTRY STV_DEFAULT"
_Z26computeOutputLocalGradientPdS_S_i:
.text._Z26computeOutputLocalGradientPdS_S_i:
        /* <DEDUP_REMOVED lines=8> */
[----:B------:R-:W0:Y:S01]  /*0080*/  LDC.64 R2, c[0x0][0x380] ;  /* 0x0000e000ff027b82 */ /* 0x000e220000000a00 */
[----:B------:R-:W1:Y:S07]  /*0090*/  LDCU.64 UR4, c[0x0][0x358] ;  /* 0x00006b00ff0477ac */ /* 0x000e6e0008000a00 */
[----:B------:R-:W2:Y:S08]  /*00a0*/  LDC.64 R6, c[0x0][0x388] ;  /* 0x0000e200ff067b82 */ /* 0x000eb00000000a00 */
[----:B------:R-:W3:Y:S01]  /*00b0*/  LDC.64 R10, c[0x0][0x390] ;  /* 0x0000e400ff0a7b82 */ /* 0x000ee20000000a00 */
[----:B0-----:R-:W-:-:S06]  /*00c0*/  IMAD.WIDE R2, R13, 0x8, R2 ;  /* 0x000000080d027825 */ /* 0x001fcc00078e0202 */
[----:B-1----:R-:W4:Y:S01]  /*00d0*/  LDG.E.64 R2, desc[UR4][R2.64] ;  /* 0x0000000402027981 */ /* 0x002f22000c1e1b00 */
[----:B--2---:R-:W-:-:S06]  /*00e0*/  IMAD.WIDE R6, R13, 0x8, R6 ;  /* 0x000000080d067825 */ /* 0x004fcc00078e0206 */
[----:B------:R-:W2:Y:S01]  /*00f0*/  LDG.E.64 R6, desc[UR4][R6.64] ;  /* 0x0000000406067981 */ /* 0x000ea2000c1e1b00 */
[C---:B----4-:R-:W-:Y:S02]  /*0100*/  DADD R4, -R2.reuse, 1 ;  /* 0x3ff0000002047429 */ /* 0x050fe40000000100 */
[----:B--2---:R-:W-:-:S06]  /*0110*/  DADD R8, R2, -R6 ;  /* 0x0000000002087229 */ /* 0x004fcc0000000806 */
[----:B------:R-:W-:-:S08]  /*0120*/  DMUL R4, R2, R4 ;  /* 0x0000000402047228 */ /* 0x000fd00000000000 */
[----:B------:R-:W-:Y:S01]  /*0130*/  DMUL R4, R4, R8 ;  /* 0x0000000804047228 */ /* 0x000fe20000000000 */
[----:B---3--:R-:W-:-:S06]  /*0140*/  IMAD.WIDE R8, R13, 0x8, R10 ;  /* 0x000000080d087825 */ /* 0x008fcc00078e020a */
[----:B------:R-:W-:Y:S01]  /*0150*/  STG.E.64 desc[UR4][R8.64], R4 ;  /* 0x0000000408007986 */ /* 0x000fe2000c101b04 */
[----:B------:R-:W-:Y:S05]  /*0160*/  EXIT ;  /* 0x000000000000794d */ /* 0x000fea0003800000 */
.L_x_20:
        /* <DEDUP_REMOVED lines=9> */
.L_x_29:


//--------------------- .text._Z10sumVectorsPdS_i --------------------------
	.section	.text._Z10sumVectorsPdS_i,"ax",@progbits
	.align	128
        .global         _Z10sumVectorsPdS_i
        .type           _Z10sumVectorsPdS_i,@function
        .size           _Z10sumVectorsPdS_i,(.L_x_30 - _Z10sumVectorsPdS_i)
        .other          _Z10sumVectorsPdS_i,@"STO_CUDA_ENTRY STV_DEFAULT"
_Z10sumVectorsPdS_i:
.text._Z10sumVectorsPdS_i:
        /* <DEDUP_REMOVED lines=10> */
[----:B------:R-:W2:Y:S01]  /*00a0*/  LDC.64 R4, c[0x0][0x380] ;  /* 0x0000e000ff047b82 */ /* 0x000ea20000000a00 */
[----:B0-----:R-:W-:-:S06]  /*00b0*/  IMAD.WIDE R2, R7, 0x8, R2 ;  /* 0x0000000807027825 */ /* 0x001fcc00078e0202 */
[----:B-1----:R-:W3:Y:S01]  /*00c0*/  LDG.E.64 R2, desc[UR4][R2.64] ;  /* 0x0000000402027981 */ /* 0x002ee2000c1e1b00 */
[----:B--2---:R-:W-:-:S05]  /*00d0*/  IMAD.WIDE R4, R7, 0x8, R4 ;  /* 0x0000000807047825 */ /* 0x004fca00078e0204 */
[----:B------:R-:W3:Y:S02]  /*00e0*/  LDG.E.64 R6, desc[UR4][R4.64] ;  /* 0x0000000404067981 */ /* 0x000ee4000c1e1b00 */
[----:B---3--:R-:W-:-:S07]  /*00f0*/  DADD R6, R2, R6 ;  /* 0x0000000002067229 */ /* 0x008fce0000000006 */
[----:B------:R-:W-:Y:S01]  /*0100*/  STG.E.64 desc[UR4][R4.64], R6 ;  /* 0x0000000604007986 */ /* 0x000fe2000c101b04 */
[----:B------:R-:W-:Y:S05]  /*0110*/  EXIT ;  /* 0x000000000000794d */ /* 0x000fea0003800000 */
.L_x_21:
        /* <DEDUP_REMOVED lines=14> */
.L_x_30:


//--------------------- .nv.shared.reserved.0     --------------------------
	.section	.nv.shared.reserved.0,"aw",@nobits
	.weak		__nv_reservedSMEM_offset_0_alias
	.size		__nv_reservedSMEM_offset_0_alias, 0, 64
	.other		__nv_reservedSMEM_offset_0_alias,@"STO_CUDA_RESERVED_SHARED STV_DEFAULT"
__nv_reservedSMEM_offset_0_alias:
	.zero		0
	.zero		64


//--------------------- .nv.constant0._Z14computeSigmoidPd --------------------------
	.section	.nv.constant0._Z14computeSigmoidPd,"a",@progbits
	.sectionflags	@""
	.align	4
.nv.constant0._Z14computeSigmoidPd:
	.zero		904


//--------------------- .nv.constant0._Z9sumArraysPdS_ --------------------------
	.section	.nv.constant0._Z9sumArraysPdS_,"a",@progbits
	.sectionflags	@""
	.align	4
.nv.constant0._Z9sumArraysPdS_:
	.zero		912


//--------------------- .nv.constant0._Z10clearLayerPd --------------------------
	.section	.nv.constant0._Z10clearLayerPd,"a",@progbits
	.sectionflags	@""
	.align	4
.nv.constant0._Z10clearLayerPd:
	.zero		904


//--------------------- .nv.constant0._Z26computeHiddenLocalGradientiPdS_S_S_ --------------------------
	.section	.nv.constant0._Z26computeHiddenLocalGradientiPdS_S_S_,"a",@progbits
	.sectionflags	@""
	.align	4
.nv.constant0._Z26computeHiddenLocalGradientiPdS_S_S_:
	.zero		936


//--------------------- .nv.constant0._Z21computeBiasDerivativedPdS_ --------------------------
	.section	.nv.constant0._Z21computeBiasDerivativedPdS_,"a",@progbits
	.sectionflags	@""
	.align	4
.nv.constant0._Z21computeBiasDerivativedPdS_:
	.zero		920


//--------------------- .nv.constant0._Z22computeTotalDerivativediPdS_S_i --------------------------
	.section	.nv.constant0._Z22computeTotalDerivativediPdS_S_i,"a",@progbits
	.sectionflags	@""
	.align	4
.nv.constant0._Z22computeTotalDerivativediPdS_S_i:
	.zero		940


//--------------------- .nv.constant0._Z26computeOutputLocalGradientPdS_S_i --------------------------
	.section	.nv.constant0._Z26computeOutputLocalGradientPdS_S_i,"a",@progbits
	.sectionflags	@""
	.align	4
.nv.constant0._Z26computeOutputLocalGradientPdS_S_i:
	.zero		924


//--------------------- .nv.constant0._Z10sumVectorsPdS_i --------------------------
	.section	.nv.constant0._Z10sumVectorsPdS_i,"a",@progbits
	.sectionflags	@""
	.align	4
.nv.constant0._Z10sumVectorsPdS_i:
	.zero		916


//--------------------- SYMBOLS --------------------------

	.type		.nv.reservedSmem.offset0,@object
	.size		.nv.reservedSmem.offset0,0x4
